//
// Generated by NVIDIA NVVM Compiler
//
// Compiler Build ID: CL-36424714
// Cuda compilation tools, release 13.0, V13.0.88
// Based on NVVM 20.0.0
//

.version 9.0
.target sm_100
.address_size 64

	// .globl	_ZN3cub18CUB_300001_SM_10006detail11EmptyKernelIvEEvv
.global .align 1 .b8 _ZN30_INTERNAL_eb5b7a45_4_k_cu_main4cuda3std3__45__cpo5beginE[1];
.global .align 1 .b8 _ZN30_INTERNAL_eb5b7a45_4_k_cu_main4cuda3std3__45__cpo3endE[1];
.global .align 1 .b8 _ZN30_INTERNAL_eb5b7a45_4_k_cu_main4cuda3std3__45__cpo6cbeginE[1];
.global .align 1 .b8 _ZN30_INTERNAL_eb5b7a45_4_k_cu_main4cuda3std3__45__cpo4cendE[1];
.global .align 1 .b8 _ZN30_INTERNAL_eb5b7a45_4_k_cu_main4cuda3std3__45__cpo6rbeginE[1];
.global .align 1 .b8 _ZN30_INTERNAL_eb5b7a45_4_k_cu_main4cuda3std3__45__cpo4rendE[1];
.global .align 1 .b8 _ZN30_INTERNAL_eb5b7a45_4_k_cu_main4cuda3std3__45__cpo7crbeginE[1];
.global .align 1 .b8 _ZN30_INTERNAL_eb5b7a45_4_k_cu_main4cuda3std3__45__cpo5crendE[1];
.global .align 1 .b8 _ZN30_INTERNAL_eb5b7a45_4_k_cu_main4cuda3std3__432_GLOBAL__N__eb5b7a45_4_k_cu_main6ignoreE[1];
.global .align 1 .b8 _ZN30_INTERNAL_eb5b7a45_4_k_cu_main4cuda3std3__419piecewise_constructE[1];
.global .align 1 .b8 _ZN30_INTERNAL_eb5b7a45_4_k_cu_main4cuda3std3__48in_placeE[1];
.global .align 1 .b8 _ZN30_INTERNAL_eb5b7a45_4_k_cu_main4cuda3std3__420unreachable_sentinelE[1];
.global .align 1 .b8 _ZN30_INTERNAL_eb5b7a45_4_k_cu_main4cuda3std3__47nulloptE[1];
.global .align 1 .b8 _ZN30_INTERNAL_eb5b7a45_4_k_cu_main4cuda3std3__48unexpectE[1];
.global .align 1 .b8 _ZN30_INTERNAL_eb5b7a45_4_k_cu_main4cuda3std6ranges3__45__cpo4swapE[1];
.global .align 1 .b8 _ZN30_INTERNAL_eb5b7a45_4_k_cu_main4cuda3std6ranges3__45__cpo9iter_moveE[1];
.global .align 1 .b8 _ZN30_INTERNAL_eb5b7a45_4_k_cu_main4cuda3std6ranges3__45__cpo5beginE[1];
.global .align 1 .b8 _ZN30_INTERNAL_eb5b7a45_4_k_cu_main4cuda3std6ranges3__45__cpo3endE[1];
.global .align 1 .b8 _ZN30_INTERNAL_eb5b7a45_4_k_cu_main4cuda3std6ranges3__45__cpo6cbeginE[1];
.global .align 1 .b8 _ZN30_INTERNAL_eb5b7a45_4_k_cu_main4cuda3std6ranges3__45__cpo4cendE[1];
.global .align 1 .b8 _ZN30_INTERNAL_eb5b7a45_4_k_cu_main4cuda3std6ranges3__45__cpo7advanceE[1];
.global .align 1 .b8 _ZN30_INTERNAL_eb5b7a45_4_k_cu_main4cuda3std6ranges3__45__cpo9iter_swapE[1];
.global .align 1 .b8 _ZN30_INTERNAL_eb5b7a45_4_k_cu_main4cuda3std6ranges3__45__cpo4nextE[1];
.global .align 1 .b8 _ZN30_INTERNAL_eb5b7a45_4_k_cu_main4cuda3std6ranges3__45__cpo4prevE[1];
.global .align 1 .b8 _ZN30_INTERNAL_eb5b7a45_4_k_cu_main4cuda3std6ranges3__45__cpo4dataE[1];
.global .align 1 .b8 _ZN30_INTERNAL_eb5b7a45_4_k_cu_main4cuda3std6ranges3__45__cpo5cdataE[1];
.global .align 1 .b8 _ZN30_INTERNAL_eb5b7a45_4_k_cu_main4cuda3std6ranges3__45__cpo4sizeE[1];
.global .align 1 .b8 _ZN30_INTERNAL_eb5b7a45_4_k_cu_main4cuda3std6ranges3__45__cpo5ssizeE[1];
.global .align 1 .b8 _ZN30_INTERNAL_eb5b7a45_4_k_cu_main4cuda3std6ranges3__45__cpo8distanceE[1];
.global .align 1 .b8 _ZN30_INTERNAL_eb5b7a45_4_k_cu_main6thrust24THRUST_300001_SM_1000_NS8cuda_cub3parE[1];
.global .align 1 .b8 _ZN30_INTERNAL_eb5b7a45_4_k_cu_main6thrust24THRUST_300001_SM_1000_NS8cuda_cub10par_nosyncE[1];
.global .align 1 .b8 _ZN30_INTERNAL_eb5b7a45_4_k_cu_main6thrust24THRUST_300001_SM_1000_NS6system6detail10sequential3seqE[1];
.global .align 1 .b8 _ZN30_INTERNAL_eb5b7a45_4_k_cu_main6thrust24THRUST_300001_SM_1000_NS6system3cpp3parE[1];
.global .align 1 .b8 _ZN30_INTERNAL_eb5b7a45_4_k_cu_main6thrust24THRUST_300001_SM_1000_NS12placeholders2_1E[1];
.global .align 1 .b8 _ZN30_INTERNAL_eb5b7a45_4_k_cu_main6thrust24THRUST_300001_SM_1000_NS12placeholders2_2E[1];
.global .align 1 .b8 _ZN30_INTERNAL_eb5b7a45_4_k_cu_main6thrust24THRUST_300001_SM_1000_NS12placeholders2_3E[1];
.global .align 1 .b8 _ZN30_INTERNAL_eb5b7a45_4_k_cu_main6thrust24THRUST_300001_SM_1000_NS12placeholders2_4E[1];
.global .align 1 .b8 _ZN30_INTERNAL_eb5b7a45_4_k_cu_main6thrust24THRUST_300001_SM_1000_NS12placeholders2_5E[1];
.global .align 1 .b8 _ZN30_INTERNAL_eb5b7a45_4_k_cu_main6thrust24THRUST_300001_SM_1000_NS12placeholders2_6E[1];
.global .align 1 .b8 _ZN30_INTERNAL_eb5b7a45_4_k_cu_main6thrust24THRUST_300001_SM_1000_NS12placeholders2_7E[1];
.global .align 1 .b8 _ZN30_INTERNAL_eb5b7a45_4_k_cu_main6thrust24THRUST_300001_SM_1000_NS12placeholders2_8E[1];
.global .align 1 .b8 _ZN30_INTERNAL_eb5b7a45_4_k_cu_main6thrust24THRUST_300001_SM_1000_NS12placeholders2_9E[1];
.global .align 1 .b8 _ZN30_INTERNAL_eb5b7a45_4_k_cu_main6thrust24THRUST_300001_SM_1000_NS12placeholders3_10E[1];
.global .align 1 .b8 _ZN30_INTERNAL_eb5b7a45_4_k_cu_main6thrust24THRUST_300001_SM_1000_NS3seqE[1];
.global .align 1 .b8 _ZN30_INTERNAL_eb5b7a45_4_k_cu_main6thrust24THRUST_300001_SM_1000_NS6deviceE[1];

.visible .entry _ZN3cub18CUB_300001_SM_10006detail11EmptyKernelIvEEvv()
{


	ret;

}
	// .globl	_ZN3cub18CUB_300001_SM_10006detail8for_each13static_kernelINS2_12policy_hub_t12policy_500_tEmN6thrust24THRUST_300001_SM_1000_NS8cuda_cub20__uninitialized_fill7functorINS7_10device_ptrIiEEiEEEEvT0_T1_
.visible .entry _ZN3cub18CUB_300001_SM_10006detail8for_each13static_kernelINS2_12policy_hub_t12policy_500_tEmN6thrust24THRUST_300001_SM_1000_NS8cuda_cub20__uninitialized_fill7functorINS7_10device_ptrIiEEiEEEEvT0_T1_(
	.param .u64 _ZN3cub18CUB_300001_SM_10006detail8for_each13static_kernelINS2_12policy_hub_t12policy_500_tEmN6thrust24THRUST_300001_SM_1000_NS8cuda_cub20__uninitialized_fill7functorINS7_10device_ptrIiEEiEEEEvT0_T1__param_0,
	.param .align 8 .b8 _ZN3cub18CUB_300001_SM_10006detail8for_each13static_kernelINS2_12policy_hub_t12policy_500_tEmN6thrust24THRUST_300001_SM_1000_NS8cuda_cub20__uninitialized_fill7functorINS7_10device_ptrIiEEiEEEEvT0_T1__param_1[16]
)
.maxntid 256
{
	.reg .pred 	%p<4>;
	.reg .b16 	%rs<5>;
	.reg .b32 	%r<12>;
	.reg .b64 	%rd<16>;

	ld.param.u32 	%r3, [_ZN3cub18CUB_300001_SM_10006detail8for_each13static_kernelINS2_12policy_hub_t12policy_500_tEmN6thrust24THRUST_300001_SM_1000_NS8cuda_cub20__uninitialized_fill7functorINS7_10device_ptrIiEEiEEEEvT0_T1__param_1+8];
	ld.param.u64 	%rd4, [_ZN3cub18CUB_300001_SM_10006detail8for_each13static_kernelINS2_12policy_hub_t12policy_500_tEmN6thrust24THRUST_300001_SM_1000_NS8cuda_cub20__uninitialized_fill7functorINS7_10device_ptrIiEEiEEEEvT0_T1__param_1];
	ld.param.u64 	%rd5, [_ZN3cub18CUB_300001_SM_10006detail8for_each13static_kernelINS2_12policy_hub_t12policy_500_tEmN6thrust24THRUST_300001_SM_1000_NS8cuda_cub20__uninitialized_fill7functorINS7_10device_ptrIiEEiEEEEvT0_T1__param_0];
	mov.u32 	%r9, %ctaid.x;
	mul.wide.u32 	%rd1, %r9, 512;
	sub.s64 	%rd2, %rd5, %rd1;
	setp.lt.u64 	%p1, %rd2, 512;
	@%p1 bra 	$L__BB1_2;
	mov.u32 	%r11, %tid.x;
	cvta.to.global.u64 	%rd11, %rd4;
	cvt.u64.u32 	%rd12, %r11;
	add.s64 	%rd13, %rd1, %rd12;
	shl.b64 	%rd14, %rd13, 2;
	add.s64 	%rd15, %rd11, %rd14;
	st.global.u32 	[%rd15], %r3;
	st.global.u32 	[%rd15+1024], %r3;
	bra.uni 	$L__BB1_6;
$L__BB1_2:
	cvta.to.global.u64 	%rd6, %rd4;
	mov.u32 	%r2, %tid.x;
	cvt.u64.u32 	%rd7, %r2;
	setp.le.u64 	%p2, %rd2, %rd7;
	add.s64 	%rd8, %rd1, %rd7;
	shl.b64 	%rd9, %rd8, 2;
	add.s64 	%rd3, %rd6, %rd9;
	@%p2 bra 	$L__BB1_4;
	st.global.u32 	[%rd3], %r3;
$L__BB1_4:
	add.s32 	%r10, %r2, 256;
	cvt.u64.u32 	%rd10, %r10;
	setp.le.u64 	%p3, %rd2, %rd10;
	@%p3 bra 	$L__BB1_6;
	st.global.u32 	[%rd3+1024], %r3;
$L__BB1_6:
	ret;

}
	// .globl	_ZN3cub18CUB_300001_SM_10006detail8for_each13static_kernelINS2_12policy_hub_t12policy_500_tElN6thrust24THRUST_300001_SM_1000_NS8cuda_cub11__transform17unary_transform_fINS7_6detail15normal_iteratorINS7_10device_ptrIiEEEESF_NS9_14no_stencil_tagEN4cuda3std3__46negateIiEE6is_oddEEEEvT0_T1_
.visible .entry _ZN3cub18CUB_300001_SM_10006detail8for_each13static_kernelINS2_12policy_hub_t12policy_500_tElN6thrust24THRUST_300001_SM_1000_NS8cuda_cub11__transform17unary_transform_fINS7_6detail15normal_iteratorINS7_10device_ptrIiEEEESF_NS9_14no_stencil_tagEN4cuda3std3__46negateIiEE6is_oddEEEEvT0_T1_(
	.param .u64 _ZN3cub18CUB_300001_SM_10006detail8for_each13static_kernelINS2_12policy_hub_t12policy_500_tElN6thrust24THRUST_300001_SM_1000_NS8cuda_cub11__transform17unary_transform_fINS7_6detail15normal_iteratorINS7_10device_ptrIiEEEESF_NS9_14no_stencil_tagEN4cuda3std3__46negateIiEE6is_oddEEEEvT0_T1__param_0,
	.param .align 8 .b8 _ZN3cub18CUB_300001_SM_10006detail8for_each13static_kernelINS2_12policy_hub_t12policy_500_tElN6thrust24THRUST_300001_SM_1000_NS8cuda_cub11__transform17unary_transform_fINS7_6detail15normal_iteratorINS7_10device_ptrIiEEEESF_NS9_14no_stencil_tagEN4cuda3std3__46negateIiEE6is_oddEEEEvT0_T1__param_1[24]
)
.maxntid 256
{
	.reg .pred 	%p<12>;
	.reg .b16 	%rs<9>;
	.reg .b32 	%r<28>;
	.reg .b64 	%rd<28>;

	ld.param.u64 	%rd12, [_ZN3cub18CUB_300001_SM_10006detail8for_each13static_kernelINS2_12policy_hub_t12policy_500_tElN6thrust24THRUST_300001_SM_1000_NS8cuda_cub11__transform17unary_transform_fINS7_6detail15normal_iteratorINS7_10device_ptrIiEEEESF_NS9_14no_stencil_tagEN4cuda3std3__46negateIiEE6is_oddEEEEvT0_T1__param_1+8];
	ld.param.u64 	%rd11, [_ZN3cub18CUB_300001_SM_10006detail8for_each13static_kernelINS2_12policy_hub_t12policy_500_tElN6thrust24THRUST_300001_SM_1000_NS8cuda_cub11__transform17unary_transform_fINS7_6detail15normal_iteratorINS7_10device_ptrIiEEEESF_NS9_14no_stencil_tagEN4cuda3std3__46negateIiEE6is_oddEEEEvT0_T1__param_1];
	ld.param.u64 	%rd13, [_ZN3cub18CUB_300001_SM_10006detail8for_each13static_kernelINS2_12policy_hub_t12policy_500_tElN6thrust24THRUST_300001_SM_1000_NS8cuda_cub11__transform17unary_transform_fINS7_6detail15normal_iteratorINS7_10device_ptrIiEEEESF_NS9_14no_stencil_tagEN4cuda3std3__46negateIiEE6is_oddEEEEvT0_T1__param_0];
	mov.u32 	%r15, %ctaid.x;
	mul.wide.u32 	%rd1, %r15, 512;
	sub.s64 	%rd2, %rd13, %rd1;
	setp.lt.s64 	%p1, %rd2, 512;
	@%p1 bra 	$L__BB2_5;
	cvta.to.global.u64 	%rd23, %rd11;
	cvta.to.global.u64 	%rd24, %rd12;
	mov.u32 	%r23, %tid.x;
	cvt.u64.u32 	%rd25, %r23;
	add.s64 	%rd26, %rd1, %rd25;
	shl.b64 	%rd27, %rd26, 2;
	add.s64 	%rd3, %rd23, %rd27;
	ld.global.u32 	%r1, [%rd3];
	and.b32  	%r24, %r1, 1;
	setp.eq.b32 	%p8, %r24, 1;
	not.pred 	%p9, %p8;
	add.s64 	%rd4, %rd24, %rd27;
	@%p9 bra 	$L__BB2_3;
	neg.s32 	%r25, %r1;
	st.global.u32 	[%rd4], %r25;
$L__BB2_3:
	ld.global.u32 	%r2, [%rd3+1024];
	and.b32  	%r26, %r2, 1;
	setp.eq.b32 	%p10, %r26, 1;
	not.pred 	%p11, %p10;
	@%p11 bra 	$L__BB2_11;
	neg.s32 	%r27, %r2;
	st.global.u32 	[%rd4+1024], %r27;
	bra.uni 	$L__BB2_11;
$L__BB2_5:
	cvta.to.global.u64 	%rd5, %rd11;
	cvta.to.global.u64 	%rd6, %rd12;
	mov.u32 	%r16, %tid.x;
	cvt.s64.s32 	%rd7, %rd2;
	cvt.u64.u32 	%rd8, %r16;
	setp.le.s64 	%p2, %rd7, %rd8;
	@%p2 bra 	$L__BB2_8;
	add.s64 	%rd9, %rd1, %rd8;
	shl.b64 	%rd14, %rd9, 2;
	add.s64 	%rd15, %rd5, %rd14;
	ld.global.u32 	%r3, [%rd15];
	and.b32  	%r17, %r3, 1;
	setp.eq.b32 	%p3, %r17, 1;
	not.pred 	%p4, %p3;
	@%p4 bra 	$L__BB2_8;
	neg.s32 	%r18, %r3;
	add.s64 	%rd17, %rd6, %rd14;
	st.global.u32 	[%rd17], %r18;
$L__BB2_8:
	cvt.u32.u64 	%r19, %rd8;
	add.s32 	%r20, %r19, 256;
	cvt.u64.u32 	%rd18, %r20;
	setp.le.s64 	%p5, %rd7, %rd18;
	@%p5 bra 	$L__BB2_11;
	add.s64 	%rd10, %rd1, %rd8;
	shl.b64 	%rd19, %rd10, 2;
	add.s64 	%rd20, %rd5, %rd19;
	ld.global.u32 	%r4, [%rd20+1024];
	and.b32  	%r21, %r4, 1;
	setp.eq.b32 	%p6, %r21, 1;
	not.pred 	%p7, %p6;
	@%p7 bra 	$L__BB2_11;
	neg.s32 	%r22, %r4;
	add.s64 	%rd22, %rd6, %rd19;
	st.global.u32 	[%rd22+1024], %r22;
$L__BB2_11:
	ret;

}
	// .globl	_ZN3cub18CUB_300001_SM_10006detail8for_each13static_kernelINS2_12policy_hub_t12policy_500_tElN6thrust24THRUST_300001_SM_1000_NS8cuda_cub11__transform17unary_transform_fINS7_6detail15normal_iteratorINS7_10device_ptrIiEEEESF_SF_N4cuda3std3__46negateIiEE8identityEEEEvT0_T1_
.visible .entry _ZN3cub18CUB_300001_SM_10006detail8for_each13static_kernelINS2_12policy_hub_t12policy_500_tElN6thrust24THRUST_300001_SM_1000_NS8cuda_cub11__transform17unary_transform_fINS7_6detail15normal_iteratorINS7_10device_ptrIiEEEESF_SF_N4cuda3std3__46negateIiEE8identityEEEEvT0_T1_(
	.param .u64 _ZN3cub18CUB_300001_SM_10006detail8for_each13static_kernelINS2_12policy_hub_t12policy_500_tElN6thrust24THRUST_300001_SM_1000_NS8cuda_cub11__transform17unary_transform_fINS7_6detail15normal_iteratorINS7_10device_ptrIiEEEESF_SF_N4cuda3std3__46negateIiEE8identityEEEEvT0_T1__param_0,
	.param .align 8 .b8 _ZN3cub18CUB_300001_SM_10006detail8for_each13static_kernelINS2_12policy_hub_t12policy_500_tElN6thrust24THRUST_300001_SM_1000_NS8cuda_cub11__transform17unary_transform_fINS7_6detail15normal_iteratorINS7_10device_ptrIiEEEESF_SF_N4cuda3std3__46negateIiEE8identityEEEEvT0_T1__param_1[32]
)
.maxntid 256
{
	.reg .pred 	%p<8>;
	.reg .b16 	%rs<9>;
	.reg .b32 	%r<28>;
	.reg .b64 	%rd<34>;

	ld.param.u64 	%rd15, [_ZN3cub18CUB_300001_SM_10006detail8for_each13static_kernelINS2_12policy_hub_t12policy_500_tElN6thrust24THRUST_300001_SM_1000_NS8cuda_cub11__transform17unary_transform_fINS7_6detail15normal_iteratorINS7_10device_ptrIiEEEESF_SF_N4cuda3std3__46negateIiEE8identityEEEEvT0_T1__param_1+16];
	ld.param.u64 	%rd14, [_ZN3cub18CUB_300001_SM_10006detail8for_each13static_kernelINS2_12policy_hub_t12policy_500_tElN6thrust24THRUST_300001_SM_1000_NS8cuda_cub11__transform17unary_transform_fINS7_6detail15normal_iteratorINS7_10device_ptrIiEEEESF_SF_N4cuda3std3__46negateIiEE8identityEEEEvT0_T1__param_1+8];
	ld.param.u64 	%rd13, [_ZN3cub18CUB_300001_SM_10006detail8for_each13static_kernelINS2_12policy_hub_t12policy_500_tElN6thrust24THRUST_300001_SM_1000_NS8cuda_cub11__transform17unary_transform_fINS7_6detail15normal_iteratorINS7_10device_ptrIiEEEESF_SF_N4cuda3std3__46negateIiEE8identityEEEEvT0_T1__param_1];
	ld.param.u64 	%rd16, [_ZN3cub18CUB_300001_SM_10006detail8for_each13static_kernelINS2_12policy_hub_t12policy_500_tElN6thrust24THRUST_300001_SM_1000_NS8cuda_cub11__transform17unary_transform_fINS7_6detail15normal_iteratorINS7_10device_ptrIiEEEESF_SF_N4cuda3std3__46negateIiEE8identityEEEEvT0_T1__param_0];
	mov.u32 	%r11, %ctaid.x;
	mul.wide.u32 	%rd1, %r11, 512;
	sub.s64 	%rd2, %rd16, %rd1;
	setp.lt.s64 	%p1, %rd2, 512;
	@%p1 bra 	$L__BB3_5;
	cvta.to.global.u64 	%rd28, %rd13;
	cvta.to.global.u64 	%rd29, %rd14;
	cvta.to.global.u64 	%rd30, %rd15;
	mov.u32 	%r21, %tid.x;
	cvt.u64.u32 	%rd31, %r21;
	add.s64 	%rd32, %rd1, %rd31;
	shl.b64 	%rd33, %rd32, 2;
	add.s64 	%rd3, %rd30, %rd33;
	ld.global.u32 	%r22, [%rd3];
	setp.eq.s32 	%p6, %r22, 0;
	add.s64 	%rd4, %rd28, %rd33;
	add.s64 	%rd5, %rd29, %rd33;
	@%p6 bra 	$L__BB3_3;
	ld.global.u32 	%r23, [%rd4];
	neg.s32 	%r24, %r23;
	st.global.u32 	[%rd5], %r24;
$L__BB3_3:
	ld.global.u32 	%r25, [%rd3+1024];
	setp.eq.s32 	%p7, %r25, 0;
	@%p7 bra 	$L__BB3_11;
	ld.global.u32 	%r26, [%rd4+1024];
	neg.s32 	%r27, %r26;
	st.global.u32 	[%rd5+1024], %r27;
	bra.uni 	$L__BB3_11;
$L__BB3_5:
	cvta.to.global.u64 	%rd6, %rd13;
	cvta.to.global.u64 	%rd7, %rd14;
	cvta.to.global.u64 	%rd8, %rd15;
	mov.u32 	%r12, %tid.x;
	cvt.s64.s32 	%rd9, %rd2;
	cvt.u64.u32 	%rd10, %r12;
	setp.le.s64 	%p2, %rd9, %rd10;
	@%p2 bra 	$L__BB3_8;
	add.s64 	%rd11, %rd1, %rd10;
	shl.b64 	%rd17, %rd11, 2;
	add.s64 	%rd18, %rd8, %rd17;
	ld.global.u32 	%r13, [%rd18];
	setp.eq.s32 	%p3, %r13, 0;
	@%p3 bra 	$L__BB3_8;
	add.s64 	%rd20, %rd6, %rd17;
	ld.global.u32 	%r14, [%rd20];
	neg.s32 	%r15, %r14;
	add.s64 	%rd21, %rd7, %rd17;
	st.global.u32 	[%rd21], %r15;
$L__BB3_8:
	cvt.u32.u64 	%r16, %rd10;
	add.s32 	%r17, %r16, 256;
	cvt.u64.u32 	%rd22, %r17;
	setp.le.s64 	%p4, %rd9, %rd22;
	@%p4 bra 	$L__BB3_11;
	add.s64 	%rd12, %rd1, %rd10;
	shl.b64 	%rd23, %rd12, 2;
	add.s64 	%rd24, %rd8, %rd23;
	ld.global.u32 	%r18, [%rd24+1024];
	setp.eq.s32 	%p5, %r18, 0;
	@%p5 bra 	$L__BB3_11;
	add.s64 	%rd26, %rd6, %rd23;
	ld.global.u32 	%r19, [%rd26+1024];
	neg.s32 	%r20, %r19;
	add.s64 	%rd27, %rd7, %rd23;
	st.global.u32 	[%rd27+1024], %r20;
$L__BB3_11:
	ret;

}
	// .globl	_ZN3cub18CUB_300001_SM_10006detail8for_each13static_kernelINS2_12policy_hub_t12policy_500_tElN6thrust24THRUST_300001_SM_1000_NS8cuda_cub11__transform18binary_transform_fINS7_6detail15normal_iteratorINS7_10device_ptrIiEEEESF_SF_SF_N4cuda3std3__44plusIiEE8identityEEEEvT0_T1_
.visible .entry _ZN3cub18CUB_300001_SM_10006detail8for_each13static_kernelINS2_12policy_hub_t12policy_500_tElN6thrust24THRUST_300001_SM_1000_NS8cuda_cub11__transform18binary_transform_fINS7_6detail15normal_iteratorINS7_10device_ptrIiEEEESF_SF_SF_N4cuda3std3__44plusIiEE8identityEEEEvT0_T1_(
	.param .u64 _ZN3cub18CUB_300001_SM_10006detail8for_each13static_kernelINS2_12policy_hub_t12policy_500_tElN6thrust24THRUST_300001_SM_1000_NS8cuda_cub11__transform18binary_transform_fINS7_6detail15normal_iteratorINS7_10device_ptrIiEEEESF_SF_SF_N4cuda3std3__44plusIiEE8identityEEEEvT0_T1__param_0,
	.param .align 8 .b8 _ZN3cub18CUB_300001_SM_10006detail8for_each13static_kernelINS2_12policy_hub_t12policy_500_tElN6thrust24THRUST_300001_SM_1000_NS8cuda_cub11__transform18binary_transform_fINS7_6detail15normal_iteratorINS7_10device_ptrIiEEEESF_SF_SF_N4cuda3std3__44plusIiEE8identityEEEEvT0_T1__param_1[40]
)
.maxntid 256
{
	.reg .pred 	%p<8>;
	.reg .b16 	%rs<9>;
	.reg .b32 	%r<32>;
	.reg .b64 	%rd<40>;

	ld.param.u64 	%rd18, [_ZN3cub18CUB_300001_SM_10006detail8for_each13static_kernelINS2_12policy_hub_t12policy_500_tElN6thrust24THRUST_300001_SM_1000_NS8cuda_cub11__transform18binary_transform_fINS7_6detail15normal_iteratorINS7_10device_ptrIiEEEESF_SF_SF_N4cuda3std3__44plusIiEE8identityEEEEvT0_T1__param_1+24];
	ld.param.u64 	%rd17, [_ZN3cub18CUB_300001_SM_10006detail8for_each13static_kernelINS2_12policy_hub_t12policy_500_tElN6thrust24THRUST_300001_SM_1000_NS8cuda_cub11__transform18binary_transform_fINS7_6detail15normal_iteratorINS7_10device_ptrIiEEEESF_SF_SF_N4cuda3std3__44plusIiEE8identityEEEEvT0_T1__param_1+16];
	ld.param.u64 	%rd16, [_ZN3cub18CUB_300001_SM_10006detail8for_each13static_kernelINS2_12policy_hub_t12policy_500_tElN6thrust24THRUST_300001_SM_1000_NS8cuda_cub11__transform18binary_transform_fINS7_6detail15normal_iteratorINS7_10device_ptrIiEEEESF_SF_SF_N4cuda3std3__44plusIiEE8identityEEEEvT0_T1__param_1+8];
	ld.param.u64 	%rd15, [_ZN3cub18CUB_300001_SM_10006detail8for_each13static_kernelINS2_12policy_hub_t12policy_500_tElN6thrust24THRUST_300001_SM_1000_NS8cuda_cub11__transform18binary_transform_fINS7_6detail15normal_iteratorINS7_10device_ptrIiEEEESF_SF_SF_N4cuda3std3__44plusIiEE8identityEEEEvT0_T1__param_1];
	ld.param.u64 	%rd19, [_ZN3cub18CUB_300001_SM_10006detail8for_each13static_kernelINS2_12policy_hub_t12policy_500_tElN6thrust24THRUST_300001_SM_1000_NS8cuda_cub11__transform18binary_transform_fINS7_6detail15normal_iteratorINS7_10device_ptrIiEEEESF_SF_SF_N4cuda3std3__44plusIiEE8identityEEEEvT0_T1__param_0];
	mov.u32 	%r11, %ctaid.x;
	mul.wide.u32 	%rd1, %r11, 512;
	sub.s64 	%rd2, %rd19, %rd1;
	setp.lt.s64 	%p1, %rd2, 512;
	@%p1 bra 	$L__BB4_5;
	cvta.to.global.u64 	%rd33, %rd15;
	cvta.to.global.u64 	%rd34, %rd16;
	cvta.to.global.u64 	%rd35, %rd17;
	cvta.to.global.u64 	%rd36, %rd18;
	mov.u32 	%r23, %tid.x;
	cvt.u64.u32 	%rd37, %r23;
	add.s64 	%rd38, %rd1, %rd37;
	shl.b64 	%rd39, %rd38, 2;
	add.s64 	%rd3, %rd36, %rd39;
	ld.global.u32 	%r24, [%rd3];
	setp.eq.s32 	%p6, %r24, 0;
	add.s64 	%rd4, %rd33, %rd39;
	add.s64 	%rd5, %rd34, %rd39;
	add.s64 	%rd6, %rd35, %rd39;
	@%p6 bra 	$L__BB4_3;
	ld.global.u32 	%r25, [%rd4];
	ld.global.u32 	%r26, [%rd5];
	add.s32 	%r27, %r26, %r25;
	st.global.u32 	[%rd6], %r27;
$L__BB4_3:
	ld.global.u32 	%r28, [%rd3+1024];
	setp.eq.s32 	%p7, %r28, 0;
	@%p7 bra 	$L__BB4_11;
	ld.global.u32 	%r29, [%rd4+1024];
	ld.global.u32 	%r30, [%rd5+1024];
	add.s32 	%r31, %r30, %r29;
	st.global.u32 	[%rd6+1024], %r31;
	bra.uni 	$L__BB4_11;
$L__BB4_5:
	cvta.to.global.u64 	%rd7, %rd15;
	cvta.to.global.u64 	%rd8, %rd16;
	cvta.to.global.u64 	%rd9, %rd17;
	cvta.to.global.u64 	%rd10, %rd18;
	mov.u32 	%r12, %tid.x;
	cvt.s64.s32 	%rd11, %rd2;
	cvt.u64.u32 	%rd12, %r12;
	setp.le.s64 	%p2, %rd11, %rd12;
	@%p2 bra 	$L__BB4_8;
	add.s64 	%rd13, %rd1, %rd12;
	shl.b64 	%rd20, %rd13, 2;
	add.s64 	%rd21, %rd10, %rd20;
	ld.global.u32 	%r13, [%rd21];
	setp.eq.s32 	%p3, %r13, 0;
	@%p3 bra 	$L__BB4_8;
	add.s64 	%rd23, %rd7, %rd20;
	add.s64 	%rd24, %rd8, %rd20;
	ld.global.u32 	%r14, [%rd23];
	ld.global.u32 	%r15, [%rd24];
	add.s32 	%r16, %r15, %r14;
	add.s64 	%rd25, %rd9, %rd20;
	st.global.u32 	[%rd25], %r16;
$L__BB4_8:
	cvt.u32.u64 	%r17, %rd12;
	add.s32 	%r18, %r17, 256;
	cvt.u64.u32 	%rd26, %r18;
	setp.le.s64 	%p4, %rd11, %rd26;
	@%p4 bra 	$L__BB4_11;
	add.s64 	%rd14, %rd1, %rd12;
	shl.b64 	%rd27, %rd14, 2;
	add.s64 	%rd28, %rd10, %rd27;
	ld.global.u32 	%r19, [%rd28+1024];
	setp.eq.s32 	%p5, %r19, 0;
	@%p5 bra 	$L__BB4_11;
	add.s64 	%rd30, %rd7, %rd27;
	add.s64 	%rd31, %rd8, %rd27;
	ld.global.u32 	%r20, [%rd30+1024];
	ld.global.u32 	%r21, [%rd31+1024];
	add.s32 	%r22, %r21, %r20;
	add.s64 	%rd32, %rd9, %rd27;
	st.global.u32 	[%rd32+1024], %r22;
$L__BB4_11:
	ret;

}


// ===== COMPILED SASS (sm_100) =====

	.target	sm_100

	.elftype	@"ET_EXEC"


//--------------------- .note.nv.tkinfo           --------------------------
	.section	.note.nv.tkinfo,"",@"SHT_NOTE"
	.sectionflags	@"SHF_NOTE_NV_TKINFO"
	.tkinfo
        /*0018*/ 	.word	0x00000002
        /*0030*/ 	.string	""
        /*0030*/ 	.string	"ptxas"
        /*0030*/ 	.string	"Cuda compilation tools, release 13.0, V13.0.88"
        /*0030*/ 	.string	"Build cuda_13.0.r13.0/compiler.36424714_0"
        /*0030*/ 	.string	"-arch sm_100 -m 64 "



//--------------------- .note.nv.cuinfo           --------------------------
	.section	.note.nv.cuinfo,"",@"SHT_NOTE"
	.sectionflags	@"SHF_NOTE_NV_CUINFO"
        /*0018*/ 	.short	0x0002
        /*001a*/ 	.short	0x0064
        /*001c*/ 	.short	0x0082
	.zero		2


//--------------------- .nv.info                  --------------------------
	.section	.nv.info,"",@"SHT_CUDA_INFO"
	.align	4


	//----- nvinfo : EIATTR_REGCOUNT
	.align		4
        /*0000*/ 	.byte	0x04, 0x2f
        /*0002*/ 	.short	(.L_46 - .L_45)
	.align		4
.L_45:
        /*0004*/ 	.word	index@(_ZN3cub18CUB_300001_SM_10006detail11EmptyKernelIvEEvv)
        /*0008*/ 	.word	0x00000004


	//----- nvinfo : EIATTR_FRAME_SIZE
	.align		4
.L_46:
        /*000c*/ 	.byte	0x04, 0x11
        /*000e*/ 	.short	(.L_48 - .L_47)
	.align		4
.L_47:
        /*0010*/ 	.word	index@(_ZN3cub18CUB_300001_SM_10006detail11EmptyKernelIvEEvv)
        /*0014*/ 	.word	0x00000000


	//----- nvinfo : EIATTR_REGCOUNT
	.align		4
.L_48:
        /*0018*/ 	.byte	0x04, 0x2f
        /*001a*/ 	.short	(.L_50 - .L_49)
	.align		4
.L_49:
        /*001c*/ 	.word	index@(_ZN3cub18CUB_300001_SM_10006detail8for_each13static_kernelINS2_12policy_hub_t12policy_500_tEmN6thrust24THRUST_300001_SM_1000_NS8cuda_cub20__uninitialized_fill7functorINS7_10device_ptrIiEEiEEEEvT0_T1_)
        /*0020*/ 	.word	0x00000008


	//----- nvinfo : EIATTR_FRAME_SIZE
	.align		4
.L_50:
        /*0024*/ 	.byte	0x04, 0x11
        /*0026*/ 	.short	(.L_52 - .L_51)
	.align		4
.L_51:
        /*0028*/ 	.word	index@(_ZN3cub18CUB_300001_SM_10006detail8for_each13static_kernelINS2_12policy_hub_t12policy_500_tEmN6thrust24THRUST_300001_SM_1000_NS8cuda_cub20__uninitialized_fill7functorINS7_10device_ptrIiEEiEEEEvT0_T1_)
        /*002c*/ 	.word	0x00000000


	//----- nvinfo : EIATTR_REGCOUNT
	.align		4
.L_52:
        /*0030*/ 	.byte	0x04, 0x2f
        /*0032*/ 	.short	(.L_54 - .L_53)
	.align		4
.L_53:
        /*0034*/ 	.word	index@(_ZN3cub18CUB_300001_SM_10006detail8for_each13static_kernelINS2_12policy_hub_t12policy_500_tElN6thrust24THRUST_300001_SM_1000_NS8cuda_cub11__transform17unary_transform_fINS7_6detail15normal_iteratorINS7_10device_ptrIiEEEESF_NS9_14no_stencil_tagEN4cuda3std3__46negateIiEE6is_oddEEEEvT0_T1_)
        /*0038*/ 	.word	0x0000000e


	//----- nvinfo : EIATTR_FRAME_SIZE
	.align		4
.L_54:
        /*003c*/ 	.byte	0x04, 0x11
        /*003e*/ 	.short	(.L_56 - .L_55)
	.align		4
.L_55:
        /*0040*/ 	.word	index@(_ZN3cub18CUB_300001_SM_10006detail8for_each13static_kernelINS2_12policy_hub_t12policy_500_tElN6thrust24THRUST_300001_SM_1000_NS8cuda_cub11__transform17unary_transform_fINS7_6detail15normal_iteratorINS7_10device_ptrIiEEEESF_NS9_14no_stencil_tagEN4cuda3std3__46negateIiEE6is_oddEEEEvT0_T1_)
        /*0044*/ 	.word	0x00000000


	//----- nvinfo : EIATTR_REGCOUNT
	.align		4
.L_56:
        /*0048*/ 	.byte	0x04, 0x2f
        /*004a*/ 	.short	(.L_58 - .L_57)
	.align		4
.L_57:
        /*004c*/ 	.word	index@(_ZN3cub18CUB_300001_SM_10006detail8for_each13static_kernelINS2_12policy_hub_t12policy_500_tElN6thrust24THRUST_300001_SM_1000_NS8cuda_cub11__transform17unary_transform_fINS7_6detail15normal_iteratorINS7_10device_ptrIiEEEESF_SF_N4cuda3std3__46negateIiEE8identityEEEEvT0_T1_)
        /*0050*/ 	.word	0x0000000c


	//----- nvinfo : EIATTR_FRAME_SIZE
	.align		4
.L_58:
        /*0054*/ 	.byte	0x04, 0x11
        /*0056*/ 	.short	(.L_60 - .L_59)
	.align		4
.L_59:
        /*0058*/ 	.word	index@(_ZN3cub18CUB_300001_SM_10006detail8for_each13static_kernelINS2_12policy_hub_t12policy_500_tElN6thrust24THRUST_300001_SM_1000_NS8cuda_cub11__transform17unary_transform_fINS7_6detail15normal_iteratorINS7_10device_ptrIiEEEESF_SF_N4cuda3std3__46negateIiEE8identityEEEEvT0_T1_)
        /*005c*/ 	.word	0x00000000


	//----- nvinfo : EIATTR_REGCOUNT
	.align		4
.L_60:
        /*0060*/ 	.byte	0x04, 0x2f
        /*0062*/ 	.short	(.L_62 - .L_61)
	.align		4
.L_61:
        /*0064*/ 	.word	index@(_ZN3cub18CUB_300001_SM_10006detail8for_each13static_kernelINS2_12policy_hub_t12policy_500_tElN6thrust24THRUST_300001_SM_1000_NS8cuda_cub11__transform18binary_transform_fINS7_6detail15normal_iteratorINS7_10device_ptrIiEEEESF_SF_SF_N4cuda3std3__44plusIiEE8identityEEEEvT0_T1_)
        /*0068*/ 	.word	0x0000000e


	//----- nvinfo : EIATTR_FRAME_SIZE
	.align		4
.L_62:
        /*006c*/ 	.byte	0x04, 0x11
        /*006e*/ 	.short	(.L_64 - .L_63)
	.align		4
.L_63:
        /*0070*/ 	.word	index@(_ZN3cub18CUB_300001_SM_10006detail8for_each13static_kernelINS2_12policy_hub_t12policy_500_tElN6thrust24THRUST_300001_SM_1000_NS8cuda_cub11__transform18binary_transform_fINS7_6detail15normal_iteratorINS7_10device_ptrIiEEEESF_SF_SF_N4cuda3std3__44plusIiEE8identityEEEEvT0_T1_)
        /*0074*/ 	.word	0x00000000


	//----- nvinfo : EIATTR_MIN_STACK_SIZE
	.align		4
.L_64:
        /*0078*/ 	.byte	0x04, 0x12
        /*007a*/ 	.short	(.L_66 - .L_65)
	.align		4
.L_65:
        /*007c*/ 	.word	index@(_ZN3cub18CUB_300001_SM_10006detail8for_each13static_kernelINS2_12policy_hub_t12policy_500_tElN6thrust24THRUST_300001_SM_1000_NS8cuda_cub11__transform18binary_transform_fINS7_6detail15normal_iteratorINS7_10device_ptrIiEEEESF_SF_SF_N4cuda3std3__44plusIiEE8identityEEEEvT0_T1_)
        /*0080*/ 	.word	0x00000000


	//----- nvinfo : EIATTR_MIN_STACK_SIZE
	.align		4
.L_66:
        /*0084*/ 	.byte	0x04, 0x12
        /*0086*/ 	.short	(.L_68 - .L_67)
	.align		4
.L_67:
        /*0088*/ 	.word	index@(_ZN3cub18CUB_300001_SM_10006detail8for_each13static_kernelINS2_12policy_hub_t12policy_500_tElN6thrust24THRUST_300001_SM_1000_NS8cuda_cub11__transform17unary_transform_fINS7_6detail15normal_iteratorINS7_10device_ptrIiEEEESF_SF_N4cuda3std3__46negateIiEE8identityEEEEvT0_T1_)
        /*008c*/ 	.word	0x00000000


	//----- nvinfo : EIATTR_MIN_STACK_SIZE
	.align		4
.L_68:
        /*0090*/ 	.byte	0x04, 0x12
        /*0092*/ 	.short	(.L_70 - .L_69)
	.align		4
.L_69:
        /*0094*/ 	.word	index@(_ZN3cub18CUB_300001_SM_10006detail8for_each13static_kernelINS2_12policy_hub_t12policy_500_tElN6thrust24THRUST_300001_SM_1000_NS8cuda_cub11__transform17unary_transform_fINS7_6detail15normal_iteratorINS7_10device_ptrIiEEEESF_NS9_14no_stencil_tagEN4cuda3std3__46negateIiEE6is_oddEEEEvT0_T1_)
        /*0098*/ 	.word	0x00000000


	//----- nvinfo : EIATTR_MIN_STACK_SIZE
	.align		4
.L_70:
        /*009c*/ 	.byte	0x04, 0x12
        /*009e*/ 	.short	(.L_72 - .L_71)
	.align		4
.L_71:
        /*00a0*/ 	.word	index@(_ZN3cub18CUB_300001_SM_10006detail8for_each13static_kernelINS2_12policy_hub_t12policy_500_tEmN6thrust24THRUST_300001_SM_1000_NS8cuda_cub20__uninitialized_fill7functorINS7_10device_ptrIiEEiEEEEvT0_T1_)
        /*00a4*/ 	.word	0x00000000


	//----- nvinfo : EIATTR_MIN_STACK_SIZE
	.align		4
.L_72:
        /*00a8*/ 	.byte	0x04, 0x12
        /*00aa*/ 	.short	(.L_74 - .L_73)
	.align		4
.L_73:
        /*00ac*/ 	.word	index@(_ZN3cub18CUB_300001_SM_10006detail11EmptyKernelIvEEvv)
        /*00b0*/ 	.word	0x00000000
.L_74:


//--------------------- .nv.compat                --------------------------
	.section	.nv.compat,"",@"SHT_CUDA_COMPAT_INFO"
	.align	4
        /*0000*/ 	.byte	0x02, 0x09, 0x00, 0x00, 0x02, 0x02, 0x01, 0x00, 0x02, 0x05, 0x05, 0x00, 0x03, 0x07, 0x01, 0x01
        /*0010*/ 	.byte	0x02, 0x03, 0x00, 0x00, 0x02, 0x06, 0x01, 0x00, 0x04, 0x0b, 0x08, 0x00, 0x09, 0x00, 0x00, 0x00
        /*0020*/ 	.byte	0x00, 0x00, 0x00, 0x00


//--------------------- .nv.info._ZN3cub18CUB_300001_SM_10006detail8for_each13static_kernelINS2_12policy_hub_t12policy_500_tElN6thrust24THRUST_300001_SM_1000_NS8cuda_cub11__transform18binary_transform_fINS7_6detail15normal_iteratorINS7_10device_ptrIiEEEESF_SF_SF_N4cuda3std3__44plusIiEE8identityEEEEvT0_T1_ --------------------------
	.section	.nv.info._ZN3cub18CUB_300001_SM_10006detail8for_each13static_kernelINS2_12policy_hub_t12policy_500_tElN6thrust24THRUST_300001_SM_1000_NS8cuda_cub11__transform18binary_transform_fINS7_6detail15normal_iteratorINS7_10device_ptrIiEEEESF_SF_SF_N4cuda3std3__44plusIiEE8identityEEEEvT0_T1_,"",@"SHT_CUDA_INFO"
	.sectionflags	@""
	.align	4


	//----- nvinfo : EIATTR_CUDA_API_VERSION
	.align		4
        /*0000*/ 	.byte	0x04, 0x37
        /*0002*/ 	.short	(.L_76 - .L_75)
.L_75:
        /*0004*/ 	.word	0x00000082


	//----- nvinfo : EIATTR_KPARAM_INFO
	.align		4
.L_76:
        /*0008*/ 	.byte	0x04, 0x17
        /*000a*/ 	.short	(.L_78 - .L_77)
.L_77:
        /*000c*/ 	.word	0x00000000
        /*0010*/ 	.short	0x0001
        /*0012*/ 	.short	0x0008
        /*0014*/ 	.byte	0x00, 0xf0, 0xa1, 0x00


	//----- nvinfo : EIATTR_KPARAM_INFO
	.align		4
.L_78:
        /*0018*/ 	.byte	0x04, 0x17
        /*001a*/ 	.short	(.L_80 - .L_79)
.L_79:
        /*001c*/ 	.word	0x00000000
        /*0020*/ 	.short	0x0000
        /*0022*/ 	.short	0x0000
        /*0024*/ 	.byte	0x00, 0xf0, 0x21, 0x00


	//----- nvinfo : EIATTR_SPARSE_MMA_MASK
	.align		4
.L_80:
        /*0028*/ 	.byte	0x03, 0x50
        /*002a*/ 	.short	0x0000


	//----- nvinfo : EIATTR_MAXREG_COUNT
	.align		4
        /*002c*/ 	.byte	0x03, 0x1b
        /*002e*/ 	.short	0x00ff


	//----- nvinfo : EIATTR_MERCURY_ISA_VERSION
	.align		4
        /*0030*/ 	.byte	0x03, 0x5f
        /*0032*/ 	.short	0x0101


	//----- nvinfo : EIATTR_VRC_CTA_INIT_COUNT
	.align		4
        /*0034*/ 	.byte	0x02, 0x4a
	.zero		1
	.zero		1


	//----- nvinfo : EIATTR_EXIT_INSTR_OFFSETS
	.align		4
        /*0038*/ 	.byte	0x04, 0x1c
        /*003a*/ 	.short	(.L_82 - .L_81)


	//   ....[0]....
.L_81:
        /*003c*/ 	.word	0x00000220


	//   ....[1]....
        /*0040*/ 	.word	0x00000270


	//   ....[2]....
        /*0044*/ 	.word	0x000004a0


	//   ....[3]....
        /*0048*/ 	.word	0x00000540


	//   ....[4]....
        /*004c*/ 	.word	0x00000610


	//----- nvinfo : EIATTR_MAX_THREADS
	.align		4
.L_82:
        /*0050*/ 	.byte	0x04, 0x05
        /*0052*/ 	.short	(.L_84 - .L_83)
.L_83:
        /*0054*/ 	.word	0x00000100
        /*0058*/ 	.word	0x00000001
        /*005c*/ 	.word	0x00000001


	//----- nvinfo : EIATTR_CRS_STACK_SIZE
	.align		4
.L_84:
        /*0060*/ 	.byte	0x04, 0x1e
        /*0062*/ 	.short	(.L_86 - .L_85)
.L_85:
        /*0064*/ 	.word	0x00000000


	//----- nvinfo : EIATTR_CBANK_PARAM_SIZE
	.align		4
.L_86:
        /*0068*/ 	.byte	0x03, 0x19
        /*006a*/ 	.short	0x0030


	//----- nvinfo : EIATTR_PARAM_CBANK
	.align		4
        /*006c*/ 	.byte	0x04, 0x0a
        /*006e*/ 	.short	(.L_88 - .L_87)
	.align		4
.L_87:
        /*0070*/ 	.word	index@(.nv.constant0._ZN3cub18CUB_300001_SM_10006detail8for_each13static_kernelINS2_12policy_hub_t12policy_500_tElN6thrust24THRUST_300001_SM_1000_NS8cuda_cub11__transform18binary_transform_fINS7_6detail15normal_iteratorINS7_10device_ptrIiEEEESF_SF_SF_N4cuda3std3__44plusIiEE8identityEEEEvT0_T1_)
        /*0074*/ 	.short	0x0380
        /*0076*/ 	.short	0x0030


	//----- nvinfo : EIATTR_SW_WAR
	.align		4
.L_88:
        /*0078*/ 	.byte	0x04, 0x36
        /*007a*/ 	.short	(.L_90 - .L_89)
.L_89:
        /*007c*/ 	.word	0x00000008
.L_90:


//--------------------- .nv.info._ZN3cub18CUB_300001_SM_10006detail8for_each13static_kernelINS2_12policy_hub_t12policy_500_tElN6thrust24THRUST_300001_SM_1000_NS8cuda_cub11__transform17unary_transform_fINS7_6detail15normal_iteratorINS7_10device_ptrIiEEEESF_SF_N4cuda3std3__46negateIiEE8identityEEEEvT0_T1_ --------------------------
	.section	.nv.info._ZN3cub18CUB_300001_SM_10006detail8for_each13static_kernelINS2_12policy_hub_t12policy_500_tElN6thrust24THRUST_300001_SM_1000_NS8cuda_cub11__transform17unary_transform_fINS7_6detail15normal_iteratorINS7_10device_ptrIiEEEESF_SF_N4cuda3std3__46negateIiEE8identityEEEEvT0_T1_,"",@"SHT_CUDA_INFO"
	.sectionflags	@""
	.align	4


	//----- nvinfo : EIATTR_CUDA_API_VERSION
	.align		4
        /*0000*/ 	.byte	0x04, 0x37
        /*0002*/ 	.short	(.L_92 - .L_91)
.L_91:
        /*0004*/ 	.word	0x00000082


	//----- nvinfo : EIATTR_KPARAM_INFO
	.align		4
.L_92:
        /*0008*/ 	.byte	0x04, 0x17
        /*000a*/ 	.short	(.L_94 - .L_93)
.L_93:
        /*000c*/ 	.word	0x00000000
        /*0010*/ 	.short	0x0001
        /*0012*/ 	.short	0x0008
        /*0014*/ 	.byte	0x00, 0xf0, 0x81, 0x00


	//----- nvinfo : EIATTR_KPARAM_INFO
	.align		4
.L_94:
        /*0018*/ 	.byte	0x04, 0x17
        /*001a*/ 	.short	(.L_96 - .L_95)
.L_95:
        /*001c*/ 	.word	0x00000000
        /*0020*/ 	.short	0x0000
        /*0022*/ 	.short	0x0000
        /*0024*/ 	.byte	0x00, 0xf0, 0x21, 0x00


	//----- nvinfo : EIATTR_SPARSE_MMA_MASK
	.align		4
.L_96:
        /*0028*/ 	.byte	0x03, 0x50
        /*002a*/ 	.short	0x0000


	//----- nvinfo : EIATTR_MAXREG_COUNT
	.align		4
        /*002c*/ 	.byte	0x03, 0x1b
        /*002e*/ 	.short	0x00ff


	//----- nvinfo : EIATTR_MERCURY_ISA_VERSION
	.align		4
        /*0030*/ 	.byte	0x03, 0x5f
        /*0032*/ 	.short	0x0101


	//----- nvinfo : EIATTR_VRC_CTA_INIT_COUNT
	.align		4
        /*0034*/ 	.byte	0x02, 0x4a
	.zero		1
	.zero		1


	//----- nvinfo : EIATTR_EXIT_INSTR_OFFSETS
	.align		4
        /*0038*/ 	.byte	0x04, 0x1c
        /*003a*/ 	.short	(.L_98 - .L_97)


	//   ....[0]....
.L_97:
        /*003c*/ 	.word	0x000001e0


	//   ....[1]....
        /*0040*/ 	.word	0x00000220


	//   ....[2]....
        /*0044*/ 	.word	0x00000420


	//   ....[3]....
        /*0048*/ 	.word	0x000004c0


	//   ....[4]....
        /*004c*/ 	.word	0x00000560


	//----- nvinfo : EIATTR_MAX_THREADS
	.align		4
.L_98:
        /*0050*/ 	.byte	0x04, 0x05
        /*0052*/ 	.short	(.L_100 - .L_99)
.L_99:
        /*0054*/ 	.word	0x00000100
        /*0058*/ 	.word	0x00000001
        /*005c*/ 	.word	0x00000001


	//----- nvinfo : EIATTR_CRS_STACK_SIZE
	.align		4
.L_100:
        /*0060*/ 	.byte	0x04, 0x1e
        /*0062*/ 	.short	(.L_102 - .L_101)
.L_101:
        /*0064*/ 	.word	0x00000000


	//----- nvinfo : EIATTR_CBANK_PARAM_SIZE
	.align		4
.L_102:
        /*0068*/ 	.byte	0x03, 0x19
        /*006a*/ 	.short	0x0028


	//----- nvinfo : EIATTR_PARAM_CBANK
	.align		4
        /*006c*/ 	.byte	0x04, 0x0a
        /*006e*/ 	.short	(.L_104 - .L_103)
	.align		4
.L_103:
        /*0070*/ 	.word	index@(.nv.constant0._ZN3cub18CUB_300001_SM_10006detail8for_each13static_kernelINS2_12policy_hub_t12policy_500_tElN6thrust24THRUST_300001_SM_1000_NS8cuda_cub11__transform17unary_transform_fINS7_6detail15normal_iteratorINS7_10device_ptrIiEEEESF_SF_N4cuda3std3__46negateIiEE8identityEEEEvT0_T1_)
        /*0074*/ 	.short	0x0380
        /*0076*/ 	.short	0x0028


	//----- nvinfo : EIATTR_SW_WAR
	.align		4
.L_104:
        /*0078*/ 	.byte	0x04, 0x36
        /*007a*/ 	.short	(.L_106 - .L_105)
.L_105:
        /*007c*/ 	.word	0x00000008
.L_106:


//--------------------- .nv.info._ZN3cub18CUB_300001_SM_10006detail8for_each13static_kernelINS2_12policy_hub_t12policy_500_tElN6thrust24THRUST_300001_SM_1000_NS8cuda_cub11__transform17unary_transform_fINS7_6detail15normal_iteratorINS7_10device_ptrIiEEEESF_NS9_14no_stencil_tagEN4cuda3std3__46negateIiEE6is_oddEEEEvT0_T1_ --------------------------
	.section	.nv.info._ZN3cub18CUB_300001_SM_10006detail8for_each13static_kernelINS2_12policy_hub_t12policy_500_tElN6thrust24THRUST_300001_SM_1000_NS8cuda_cub11__transform17unary_transform_fINS7_6detail15normal_iteratorINS7_10device_ptrIiEEEESF_NS9_14no_stencil_tagEN4cuda3std3__46negateIiEE6is_oddEEEEvT0_T1_,"",@"SHT_CUDA_INFO"
	.sectionflags	@""
	.align	4


	//----- nvinfo : EIATTR_CUDA_API_VERSION
	.align		4
        /*0000*/ 	.byte	0x04, 0x37
        /*0002*/ 	.short	(.L_108 - .L_107)
.L_107:
        /*0004*/ 	.word	0x00000082


	//----- nvinfo : EIATTR_KPARAM_INFO
	.align		4
.L_108:
        /*0008*/ 	.byte	0x04, 0x17
        /*000a*/ 	.short	(.L_110 - .L_109)
.L_109:
        /*000c*/ 	.word	0x00000000
        /*0010*/ 	.short	0x0001
        /*0012*/ 	.short	0x0008
        /*0014*/ 	.byte	0x00, 0xf0, 0x61, 0x00


	//----- nvinfo : EIATTR_KPARAM_INFO
	.align		4
.L_110:
        /*0018*/ 	.byte	0x04, 0x17
        /*001a*/ 	.short	(.L_112 - .L_111)
.L_111:
        /*001c*/ 	.word	0x00000000
        /*0020*/ 	.short	0x0000
        /*0022*/ 	.short	0x0000
        /*0024*/ 	.byte	0x00, 0xf0, 0x21, 0x00


	//----- nvinfo : EIATTR_SPARSE_MMA_MASK
	.align		4
.L_112:
        /*0028*/ 	.byte	0x03, 0x50
        /*002a*/ 	.short	0x0000


	//----- nvinfo : EIATTR_MAXREG_COUNT
	.align		4
        /*002c*/ 	.byte	0x03, 0x1b
        /*002e*/ 	.short	0x00ff


	//----- nvinfo : EIATTR_MERCURY_ISA_VERSION
	.align		4
        /*0030*/ 	.byte	0x03, 0x5f
        /*0032*/ 	.short	0x0101


	//----- nvinfo : EIATTR_VRC_CTA_INIT_COUNT
	.align		4
        /*0034*/ 	.byte	0x02, 0x4a
	.zero		1
	.zero		1


	//----- nvinfo : EIATTR_EXIT_INSTR_OFFSETS
	.align		4
        /*0038*/ 	.byte	0x04, 0x1c
        /*003a*/ 	.short	(.L_114 - .L_113)


	//   ....[0]....
.L_113:
        /*003c*/ 	.word	0x000001d0


	//   ....[1]....
        /*0040*/ 	.word	0x00000200


	//   ....[2]....
        /*0044*/ 	.word	0x000003c0


	//   ....[3]....
        /*0048*/ 	.word	0x00000470


	//   ....[4]....
        /*004c*/ 	.word	0x000004d0


	//----- nvinfo : EIATTR_MAX_THREADS
	.align		4
.L_114:
        /*0050*/ 	.byte	0x04, 0x05
        /*0052*/ 	.short	(.L_116 - .L_115)
.L_115:
        /*0054*/ 	.word	0x00000100
        /*0058*/ 	.word	0x00000001
        /*005c*/ 	.word	0x00000001


	//----- nvinfo : EIATTR_CRS_STACK_SIZE
	.align		4
.L_116:
        /*0060*/ 	.byte	0x04, 0x1e
        /*0062*/ 	.short	(.L_118 - .L_117)
.L_117:
        /*0064*/ 	.word	0x00000000


	//----- nvinfo : EIATTR_CBANK_PARAM_SIZE
	.align		4
.L_118:
        /*0068*/ 	.byte	0x03, 0x19
        /*006a*/ 	.short	0x0020


	//----- nvinfo : EIATTR_PARAM_CBANK
	.align		4
        /*006c*/ 	.byte	0x04, 0x0a
        /*006e*/ 	.short	(.L_120 - .L_119)
	.align		4
.L_119:
        /*0070*/ 	.word	index@(.nv.constant0._ZN3cub18CUB_300001_SM_10006detail8for_each13static_kernelINS2_12policy_hub_t12policy_500_tElN6thrust24THRUST_300001_SM_1000_NS8cuda_cub11__transform17unary_transform_fINS7_6detail15normal_iteratorINS7_10device_ptrIiEEEESF_NS9_14no_stencil_tagEN4cuda3std3__46negateIiEE6is_oddEEEEvT0_T1_)
        /*0074*/ 	.short	0x0380
        /*0076*/ 	.short	0x0020


	//----- nvinfo : EIATTR_SW_WAR
	.align		4
.L_120:
        /*0078*/ 	.byte	0x04, 0x36
        /*007a*/ 	.short	(.L_122 - .L_121)
.L_121:
        /*007c*/ 	.word	0x00000008
.L_122:


//--------------------- .nv.info._ZN3cub18CUB_300001_SM_10006detail8for_each13static_kernelINS2_12policy_hub_t12policy_500_tEmN6thrust24THRUST_300001_SM_1000_NS8cuda_cub20__uninitialized_fill7functorINS7_10device_ptrIiEEiEEEEvT0_T1_ --------------------------
	.section	.nv.info._ZN3cub18CUB_300001_SM_10006detail8for_each13static_kernelINS2_12policy_hub_t12policy_500_tEmN6thrust24THRUST_300001_SM_1000_NS8cuda_cub20__uninitialized_fill7functorINS7_10device_ptrIiEEiEEEEvT0_T1_,"",@"SHT_CUDA_INFO"
	.sectionflags	@""
	.align	4


	//----- nvinfo : EIATTR_CUDA_API_VERSION
	.align		4
        /*0000*/ 	.byte	0x04, 0x37
        /*0002*/ 	.short	(.L_124 - .L_123)
.L_123:
        /*0004*/ 	.word	0x00000082


	//----- nvinfo : EIATTR_KPARAM_INFO
	.align		4
.L_124:
        /*0008*/ 	.byte	0x04, 0x17
        /*000a*/ 	.short	(.L_126 - .L_125)
.L_125:
        /*000c*/ 	.word	0x00000000
        /*0010*/ 	.short	0x0001
        /*0012*/ 	.short	0x0008
        /*0014*/ 	.byte	0x00, 0xf0, 0x41, 0x00


	//----- nvinfo : EIATTR_KPARAM_INFO
	.align		4
.L_126:
        /*0018*/ 	.byte	0x04, 0x17
        /*001a*/ 	.short	(.L_128 - .L_127)
.L_127:
        /*001c*/ 	.word	0x00000000
        /*0020*/ 	.short	0x0000
        /*0022*/ 	.short	0x0000
        /*0024*/ 	.byte	0x00, 0xf0, 0x21, 0x00


	//----- nvinfo : EIATTR_SPARSE_MMA_MASK
	.align		4
.L_128:
        /*0028*/ 	.byte	0x03, 0x50
        /*002a*/ 	.short	0x0000


	//----- nvinfo : EIATTR_MAXREG_COUNT
	.align		4
        /*002c*/ 	.byte	0x03, 0x1b
        /*002e*/ 	.short	0x00ff


	//----- nvinfo : EIATTR_MERCURY_ISA_VERSION
	.align		4
        /*0030*/ 	.byte	0x03, 0x5f
        /*0032*/ 	.short	0x0101


	//----- nvinfo : EIATTR_VRC_CTA_INIT_COUNT
	.align		4
        /*0034*/ 	.byte	0x02, 0x4a
	.zero		1
	.zero		1


	//----- nvinfo : EIATTR_EXIT_INSTR_OFFSETS
	.align		4
        /*0038*/ 	.byte	0x04, 0x1c
        /*003a*/ 	.short	(.L_130 - .L_129)


	//   ....[0]....
.L_129:
        /*003c*/ 	.word	0x00000130


	//   ....[1]....
        /*0040*/ 	.word	0x00000230


	//   ....[2]....
        /*0044*/ 	.word	0x00000260


	//----- nvinfo : EIATTR_MAX_THREADS
	.align		4
.L_130:
        /*0048*/ 	.byte	0x04, 0x05
        /*004a*/ 	.short	(.L_132 - .L_131)
.L_131:
        /*004c*/ 	.word	0x00000100
        /*0050*/ 	.word	0x00000001
        /*0054*/ 	.word	0x00000001


	//----- nvinfo : EIATTR_CBANK_PARAM_SIZE
	.align		4
.L_132:
        /*0058*/ 	.byte	0x03, 0x19
        /*005a*/ 	.short	0x0018


	//----- nvinfo : EIATTR_PARAM_CBANK
	.align		4
        /*005c*/ 	.byte	0x04, 0x0a
        /*005e*/ 	.short	(.L_134 - .L_133)
	.align		4
.L_133:
        /*0060*/ 	.word	index@(.nv.constant0._ZN3cub18CUB_300001_SM_10006detail8for_each13static_kernelINS2_12policy_hub_t12policy_500_tEmN6thrust24THRUST_300001_SM_1000_NS8cuda_cub20__uninitialized_fill7functorINS7_10device_ptrIiEEiEEEEvT0_T1_)
        /*0064*/ 	.short	0x0380
        /*0066*/ 	.short	0x0018


	//----- nvinfo : EIATTR_SW_WAR
	.align		4
.L_134:
        /*0068*/ 	.byte	0x04, 0x36
        /*006a*/ 	.short	(.L_136 - .L_135)
.L_135:
        /*006c*/ 	.word	0x00000008
.L_136:


//--------------------- .nv.info._ZN3cub18CUB_300001_SM_10006detail11EmptyKernelIvEEvv --------------------------
	.section	.nv.info._ZN3cub18CUB_300001_SM_10006detail11EmptyKernelIvEEvv,"",@"SHT_CUDA_INFO"
	.sectionflags	@""
	.align	4


	//----- nvinfo : EIATTR_CUDA_API_VERSION
	.align		4
        /*0000*/ 	.byte	0x04, 0x37
        /*0002*/ 	.short	(.L_138 - .L_137)
.L_137:
        /*0004*/ 	.word	0x00000082


	//----- nvinfo : EIATTR_SPARSE_MMA_MASK
	.align		4
.L_138:
        /*0008*/ 	.byte	0x03, 0x50
        /*000a*/ 	.short	0x0000


	//----- nvinfo : EIATTR_MAXREG_COUNT
	.align		4
        /*000c*/ 	.byte	0x03, 0x1b
        /*000e*/ 	.short	0x00ff


	//----- nvinfo : EIATTR_MERCURY_ISA_VERSION
	.align		4
        /*0010*/ 	.byte	0x03, 0x5f
        /*0012*/ 	.short	0x0101


	//----- nvinfo : EIATTR_VRC_CTA_INIT_COUNT
	.align		4
        /*0014*/ 	.byte	0x02, 0x4a
	.zero		1
	.zero		1


	//----- nvinfo : EIATTR_EXIT_INSTR_OFFSETS
	.align		4
        /*0018*/ 	.byte	0x04, 0x1c
        /*001a*/ 	.short	(.L_140 - .L_139)


	//   ....[0]....
.L_139:
        /*001c*/ 	.word	0x00000010


	//----- nvinfo : EIATTR_SW_WAR
	.align		4
.L_140:
        /*0020*/ 	.byte	0x04, 0x36
        /*0022*/ 	.short	(.L_142 - .L_141)
.L_141:
        /*0024*/ 	.word	0x00000008
.L_142:


//--------------------- .nv.callgraph             --------------------------
	.section	.nv.callgraph,"",@"SHT_CUDA_CALLGRAPH"
	.align	4
	.sectionentsize	8
	.align		4
        /*0000*/ 	.word	0x00000000
	.align		4
        /*0004*/ 	.word	0xffffffff
	.align		4
        /*0008*/ 	.word	0x00000000
	.align		4
        /*000c*/ 	.word	0xfffffffe
	.align		4
        /*0010*/ 	.word	0x00000000
	.align		4
        /*0014*/ 	.word	0xfffffffd
	.align		4
        /*0018*/ 	.word	0x00000000
	.align		4
        /*001c*/ 	.word	0xfffffffc


//--------------------- .nv.constant4             --------------------------
	.section	.nv.constant4,"a",@progbits
	.align	8
	.align		8
.nv.constant4:
        /*0000*/ 	.dword	_ZN30_INTERNAL_eb5b7a45_4_k_cu_main4cuda3std3__45__cpo5beginE
	.align		8
        /*0008*/ 	.dword	_ZN30_INTERNAL_eb5b7a45_4_k_cu_main4cuda3std3__45__cpo3endE
	.align		8
        /*0010*/ 	.dword	_ZN30_INTERNAL_eb5b7a45_4_k_cu_main4cuda3std3__45__cpo6cbeginE
	.align		8
        /*0018*/ 	.dword	_ZN30_INTERNAL_eb5b7a45_4_k_cu_main4cuda3std3__45__cpo4cendE
	.align		8
        /*0020*/ 	.dword	_ZN30_INTERNAL_eb5b7a45_4_k_cu_main4cuda3std3__45__cpo6rbeginE
	.align		8
        /*0028*/ 	.dword	_ZN30_INTERNAL_eb5b7a45_4_k_cu_main4cuda3std3__45__cpo4rendE
	.align		8
        /*0030*/ 	.dword	_ZN30_INTERNAL_eb5b7a45_4_k_cu_main4cuda3std3__45__cpo7crbeginE
	.align		8
        /*0038*/ 	.dword	_ZN30_INTERNAL_eb5b7a45_4_k_cu_main4cuda3std3__45__cpo5crendE
	.align		8
        /*0040*/ 	.dword	_ZN30_INTERNAL_eb5b7a45_4_k_cu_main4cuda3std3__432_GLOBAL__N__eb5b7a45_4_k_cu_main6ignoreE
	.align		8
        /*0048*/ 	.dword	_ZN30_INTERNAL_eb5b7a45_4_k_cu_main4cuda3std3__419piecewise_constructE
	.align		8
        /*0050*/ 	.dword	_ZN30_INTERNAL_eb5b7a45_4_k_cu_main4cuda3std3__48in_placeE
	.align		8
        /*0058*/ 	.dword	_ZN30_INTERNAL_eb5b7a45_4_k_cu_main4cuda3std3__420unreachable_sentinelE
	.align		8
        /*0060*/ 	.dword	_ZN30_INTERNAL_eb5b7a45_4_k_cu_main4cuda3std3__47nulloptE
	.align		8
        /*0068*/ 	.dword	_ZN30_INTERNAL_eb5b7a45_4_k_cu_main4cuda3std3__48unexpectE
	.align		8
        /*0070*/ 	.dword	_ZN30_INTERNAL_eb5b7a45_4_k_cu_main4cuda3std6ranges3__45__cpo4swapE
	.align		8
        /*0078*/ 	.dword	_ZN30_INTERNAL_eb5b7a45_4_k_cu_main4cuda3std6ranges3__45__cpo9iter_moveE
	.align		8
        /*0080*/ 	.dword	_ZN30_INTERNAL_eb5b7a45_4_k_cu_main4cuda3std6ranges3__45__cpo5beginE
	.align		8
        /*0088*/ 	.dword	_ZN30_INTERNAL_eb5b7a45_4_k_cu_main4cuda3std6ranges3__45__cpo3endE
	.align		8
        /*0090*/ 	.dword	_ZN30_INTERNAL_eb5b7a45_4_k_cu_main4cuda3std6ranges3__45__cpo6cbeginE
	.align		8
        /*0098*/ 	.dword	_ZN30_INTERNAL_eb5b7a45_4_k_cu_main4cuda3std6ranges3__45__cpo4cendE
	.align		8
        /*00a0*/ 	.dword	_ZN30_INTERNAL_eb5b7a45_4_k_cu_main4cuda3std6ranges3__45__cpo7advanceE
	.align		8
        /*00a8*/ 	.dword	_ZN30_INTERNAL_eb5b7a45_4_k_cu_main4cuda3std6ranges3__45__cpo9iter_swapE
	.align		8
        /*00b0*/ 	.dword	_ZN30_INTERNAL_eb5b7a45_4_k_cu_main4cuda3std6ranges3__45__cpo4nextE
	.align		8
        /*00b8*/ 	.dword	_ZN30_INTERNAL_eb5b7a45_4_k_cu_main4cuda3std6ranges3__45__cpo4prevE
	.align		8
        /*00c0*/ 	.dword	_ZN30_INTERNAL_eb5b7a45_4_k_cu_main4cuda3std6ranges3__45__cpo4dataE
	.align		8
        /*00c8*/ 	.dword	_ZN30_INTERNAL_eb5b7a45_4_k_cu_main4cuda3std6ranges3__45__cpo5cdataE
	.align		8
        /*00d0*/ 	.dword	_ZN30_INTERNAL_eb5b7a45_4_k_cu_main4cuda3std6ranges3__45__cpo4sizeE
	.align		8
        /*00d8*/ 	.dword	_ZN30_INTERNAL_eb5b7a45_4_k_cu_main4cuda3std6ranges3__45__cpo5ssizeE
	.align		8
        /*00e0*/ 	.dword	_ZN30_INTERNAL_eb5b7a45_4_k_cu_main4cuda3std6ranges3__45__cpo8distanceE
	.align		8
        /*00e8*/ 	.dword	_ZN30_INTERNAL_eb5b7a45_4_k_cu_main6thrust24THRUST_300001_SM_1000_NS8cuda_cub3parE
	.align		8
        /*00f0*/ 	.dword	_ZN30_INTERNAL_eb5b7a45_4_k_cu_main6thrust24THRUST_300001_SM_1000_NS8cuda_cub10par_nosyncE
	.align		8
        /*00f8*/ 	.dword	_ZN30_INTERNAL_eb5b7a45_4_k_cu_main6thrust24THRUST_300001_SM_1000_NS6system6detail10sequential3seqE
	.align		8
        /*0100*/ 	.dword	_ZN30_INTERNAL_eb5b7a45_4_k_cu_main6thrust24THRUST_300001_SM_1000_NS6system3cpp3parE
	.align		8
        /*0108*/ 	.dword	_ZN30_INTERNAL_eb5b7a45_4_k_cu_main6thrust24THRUST_300001_SM_1000_NS12placeholders2_1E
	.align		8
        /*0110*/ 	.dword	_ZN30_INTERNAL_eb5b7a45_4_k_cu_main6thrust24THRUST_300001_SM_1000_NS12placeholders2_2E
	.align		8
        /*0118*/ 	.dword	_ZN30_INTERNAL_eb5b7a45_4_k_cu_main6thrust24THRUST_300001_SM_1000_NS12placeholders2_3E
	.align		8
        /*0120*/ 	.dword	_ZN30_INTERNAL_eb5b7a45_4_k_cu_main6thrust24THRUST_300001_SM_1000_NS12placeholders2_4E
	.align		8
        /*0128*/ 	.dword	_ZN30_INTERNAL_eb5b7a45_4_k_cu_main6thrust24THRUST_300001_SM_1000_NS12placeholders2_5E
	.align		8
        /*0130*/ 	.dword	_ZN30_INTERNAL_eb5b7a45_4_k_cu_main6thrust24THRUST_300001_SM_1000_NS12placeholders2_6E
	.align		8
        /*0138*/ 	.dword	_ZN30_INTERNAL_eb5b7a45_4_k_cu_main6thrust24THRUST_300001_SM_1000_NS12placeholders2_7E
	.align		8
        /*0140*/ 	.dword	_ZN30_INTERNAL_eb5b7a45_4_k_cu_main6thrust24THRUST_300001_SM_1000_NS12placeholders2_8E
	.align		8
        /*0148*/ 	.dword	_ZN30_INTERNAL_eb5b7a45_4_k_cu_main6thrust24THRUST_300001_SM_1000_NS12placeholders2_9E
	.align		8
        /*0150*/ 	.dword	_ZN30_INTERNAL_eb5b7a45_4_k_cu_main6thrust24THRUST_300001_SM_1000_NS12placeholders3_10E
	.align		8
        /*0158*/ 	.dword	_ZN30_INTERNAL_eb5b7a45_4_k_cu_main6thrust24THRUST_300001_SM_1000_NS3seqE
	.align		8
        /*0160*/ 	.dword	_ZN30_INTERNAL_eb5b7a45_4_k_cu_main6thrust24THRUST_300001_SM_1000_NS6deviceE


//--------------------- .text._ZN3cub18CUB_300001_SM_10006detail8for_each13static_kernelINS2_12policy_hub_t12policy_500_tElN6thrust24THRUST_300001_SM_1000_NS8cuda_cub11__transform18binary_transform_fINS7_6detail15normal_iteratorINS7_10device_ptrIiEEEESF_SF_SF_N4cuda3std3__44plusIiEE8identityEEEEvT0_T1_ --------------------------
	.section	.text._ZN3cub18CUB_300001_SM_10006detail8for_each13static_kernelINS2_12policy_hub_t12policy_500_tElN6thrust24THRUST_300001_SM_1000_NS8cuda_cub11__transform18binary_transform_fINS7_6detail15normal_iteratorINS7_10device_ptrIiEEEESF_SF_SF_N4cuda3std3__44plusIiEE8identityEEEEvT0_T1_,"ax",@progbits
	.align	128
        .global         _ZN3cub18CUB_300001_SM_10006detail8for_each13static_kernelINS2_12policy_hub_t12policy_500_tElN6thrust24THRUST_300001_SM_1000_NS8cuda_cub11__transform18binary_transform_fINS7_6detail15normal_iteratorINS7_10device_ptrIiEEEESF_SF_SF_N4cuda3std3__44plusIiEE8identityEEEEvT0_T1_
        .type           _ZN3cub18CUB_300001_SM_10006detail8for_each13static_kernelINS2_12policy_hub_t12policy_500_tElN6thrust24THRUST_300001_SM_1000_NS8cuda_cub11__transform18binary_transform_fINS7_6detail15normal_iteratorINS7_10device_ptrIiEEEESF_SF_SF_N4cuda3std3__44plusIiEE8identityEEEEvT0_T1_,@function
        .size           _ZN3cub18CUB_300001_SM_10006detail8for_each13static_kernelINS2_12policy_hub_t12policy_500_tElN6thrust24THRUST_300001_SM_1000_NS8cuda_cub11__transform18binary_transform_fINS7_6detail15normal_iteratorINS7_10device_ptrIiEEEESF_SF_SF_N4cuda3std3__44plusIiEE8identityEEEEvT0_T1_,(.L_x_15 - _ZN3cub18CUB_300001_SM_10006detail8for_each13static_kernelINS2_12policy_hub_t12policy_500_tElN6thrust24THRUST_300001_SM_1000_NS8cuda_cub11__transform18binary_transform_fINS7_6detail15normal_iteratorINS7_10device_ptrIiEEEESF_SF_SF_N4cuda3std3__44plusIiEE8identityEEEEvT0_T1_)
        .other          _ZN3cub18CUB_300001_SM_10006detail8for_each13static_kernelINS2_12policy_hub_t12policy_500_tElN6thrust24THRUST_300001_SM_1000_NS8cuda_cub11__transform18binary_transform_fINS7_6detail15normal_iteratorINS7_10device_ptrIiEEEESF_SF_SF_N4cuda3std3__44plusIiEE8identityEEEEvT0_T1_,@"STO_CUDA_ENTRY STV_DEFAULT"
_ZN3cub18CUB_300001_SM_10006detail8for_each13static_kernelINS2_12policy_hub_t12policy_500_tElN6thrust24THRUST_300001_SM_1000_NS8cuda_cub11__transform18binary_transform_fINS7_6detail15normal_iteratorINS7_10device_ptrIiEEEESF_SF_SF_N4cuda3std3__44plusIiEE8identityEEEEvT0_T1_:
.text._ZN3cub18CUB_300001_SM_10006detail8for_each13static_kernelINS2_12policy_hub_t12policy_500_tElN6thrust24THRUST_300001_SM_1000_NS8cuda_cub11__transform18binary_transform_fINS7_6detail15normal_iteratorINS7_10device_ptrIiEEEESF_SF_SF_N4cuda3std3__44plusIiEE8identityEEEEvT0_T1_:
[----:B------:R-:W-:Y:S08]  /*0000*/  LDC R1, c[0x0][0x37c] ;  /* 0x0000df00ff017b82 */ /* 0x000ff00000000800 */
[----:B------:R-:W0:Y:S01]  /*0010*/  S2UR UR4, SR_CTAID.X ;  /* 0x00000000000479c3 */ /* 0x000e220000002500 */
[----:B------:R-:W1:Y:S01]  /*0020*/  LDCU.64 UR6, c[0x0][0x380] ;  /* 0x00007000ff0677ac */ /* 0x000e620008000a00 */
[----:B------:R-:W2:Y:S01]  /*0030*/  LDCU.64 UR8, c[0x0][0x358] ;  /* 0x00006b00ff0877ac */ /* 0x000ea20008000a00 */
[----:B0-----:R-:W-:-:S04]  /*0040*/  UIMAD.WIDE.U32 UR4, UR4, 0x200, URZ ;  /* 0x00000200040478a5 */ /* 0x001fc8000f8e00ff */
[----:B-1----:R-:W-:-:S04]  /*0050*/  UIADD3 UR6, UP0, UPT, -UR4, UR6, URZ ;  /* 0x0000000604067290 */ /* 0x002fc8000ff1e1ff */
[----:B------:R-:W-:Y:S02]  /*0060*/  UIADD3.X UR7, UPT, UPT, ~UR5, UR7, URZ, UP0, !UPT ;  /* 0x0000000705077290 */ /* 0x000fe400087fe5ff */
[----:B------:R-:W-:-:S04]  /*0070*/  UISETP.GE.U32.AND UP0, UPT, UR6, 0x200, UPT ;  /* 0x000002000600788c */ /* 0x000fc8000bf06070 */
[----:B------:R-:W-:-:S09]  /*0080*/  UISETP.GE.AND.EX UP0, UPT, UR7, URZ, UPT, UP0 ;  /* 0x000000ff0700728c */ /* 0x000fd2000bf06300 */
[----:B--2---:R-:W-:Y:S05]  /*0090*/  BRA.U !UP0, `(.L_x_0) ;  /* 0x0000000108787547 */ /* 0x004fea000b800000 */
[----:B------:R-:W0:Y:S01]  /*00a0*/  S2R R0, SR_TID.X ;  /* 0x0000000000007919 */ /* 0x000e220000002100 */
[----:B------:R-:W1:Y:S01]  /*00b0*/  LDCU.64 UR10, c[0x0][0x3a0] ;  /* 0x00007400ff0a77ac */ /* 0x000e620008000a00 */
[----:B------:R-:W2:Y:S01]  /*00c0*/  LDCU.128 UR12, c[0x0][0x390] ;  /* 0x00007200ff0c77ac */ /* 0x000ea20008000c00 */
[----:B0-----:R-:W-:-:S05]  /*00d0*/  IADD3 R0, P0, PT, R0, UR4, RZ ;  /* 0x0000000400007c10 */ /* 0x001fca000ff1e0ff */
[----:B------:R-:W-:Y:S02]  /*00e0*/  IMAD.X R9, RZ, RZ, UR5, P0 ;  /* 0x00000005ff097e24 */ /* 0x000fe400080e06ff */
[----:B------:R-:W-:-:S03]  /*00f0*/  IMAD.SHL.U32 R8, R0, 0x4, RZ ;  /* 0x0000000400087824 */ /* 0x000fc600078e00ff */
[----:B------:R-:W-:Y:S02]  /*0100*/  SHF.L.U64.HI R9, R0, 0x2, R9 ;  /* 0x0000000200097819 */ /* 0x000fe40000010209 */
[----:B-1----:R-:W-:-:S04]  /*0110*/  IADD3 R2, P0, PT, R8, UR10, RZ ;  /* 0x0000000a08027c10 */ /* 0x002fc8000ff1e0ff */
[----:B------:R-:W-:Y:S01]  /*0120*/  IADD3.X R3, PT, PT, R9, UR11, RZ, P0, !PT ;  /* 0x0000000b09037c10 */ /* 0x000fe200087fe4ff */
[----:B------:R-:W0:Y:S04]  /*0130*/  LDCU.64 UR10, c[0x0][0x388] ;  /* 0x00007100ff0a77ac */ /* 0x000e280008000a00 */
[----:B------:R-:W3:Y:S01]  /*0140*/  LDG.E R0, desc[UR8][R2.64] ;  /* 0x0000000802007981 */ /* 0x000ee2000c1e1900 */
[----:B--2---:R-:W-:-:S04]  /*0150*/  IADD3 R6, P2, PT, R8, UR12, RZ ;  /* 0x0000000c08067c10 */ /* 0x004fc8000ff5e0ff */
[----:B------:R-:W-:Y:S02]  /*0160*/  IADD3.X R7, PT, PT, R9, UR13, RZ, P2, !PT ;  /* 0x0000000d09077c10 */ /* 0x000fe400097fe4ff */
[----:B0-----:R-:W-:-:S04]  /*0170*/  IADD3 R4, P1, PT, R8, UR10, RZ ;  /* 0x0000000a08047c10 */ /* 0x001fc8000ff3e0ff */
[----:B------:R-:W-:Y:S02]  /*0180*/  IADD3.X R5, PT, PT, R9, UR11, RZ, P1, !PT ;  /* 0x0000000b09057c10 */ /* 0x000fe40008ffe4ff */
[----:B---3--:R-:W-:-:S13]  /*0190*/  ISETP.NE.AND P0, PT, R0, RZ, PT ;  /* 0x000000ff0000720c */ /* 0x008fda0003f05270 */
[----:B------:R-:W2:Y:S04]  /*01a0*/  @P0 LDG.E R0, desc[UR8][R4.64] ;  /* 0x0000000804000981 */ /* 0x000ea8000c1e1900 */
[----:B------:R-:W2:Y:S01]  /*01b0*/  @P0 LDG.E R11, desc[UR8][R6.64] ;  /* 0x00000008060b0981 */ /* 0x000ea2000c1e1900 */
[----:B------:R-:W-:-:S04]  /*01c0*/  IADD3 R8, P1, PT, R8, UR14, RZ ;  /* 0x0000000e08087c10 */ /* 0x000fc8000ff3e0ff */
[----:B------:R-:W-:Y:S01]  /*01d0*/  IADD3.X R9, PT, PT, R9, UR15, RZ, P1, !PT ;  /* 0x0000000f09097c10 */ /* 0x000fe20008ffe4ff */
[----:B--2---:R-:W-:-:S05]  /*01e0*/  @P0 IMAD.IADD R11, R0, 0x1, R11 ;  /* 0x00000001000b0824 */ /* 0x004fca00078e020b */
[----:B------:R0:W-:Y:S04]  /*01f0*/  @P0 STG.E desc[UR8][R8.64], R11 ;  /* 0x0000000b08000986 */ /* 0x0001e8000c101908 */
[----:B------:R-:W2:Y:S02]  /*0200*/  LDG.E R2, desc[UR8][R2.64+0x400] ;  /* 0x0004000802027981 */ /* 0x000ea4000c1e1900 */
[----:B--2---:R-:W-:-:S13]  /*0210*/  ISETP.NE.AND P0, PT, R2, RZ, PT ;  /* 0x000000ff0200720c */ /* 0x004fda0003f05270 */
[----:B0-----:R-:W-:Y:S05]  /*0220*/  @!P0 EXIT ;  /* 0x000000000000894d */ /* 0x001fea0003800000 */
[----:B------:R-:W2:Y:S04]  /*0230*/  LDG.E R4, desc[UR8][R4.64+0x400] ;  /* 0x0004000804047981 */ /* 0x000ea8000c1e1900 */
[----:B------:R-:W2:Y:S02]  /*0240*/  LDG.E R7, desc[UR8][R6.64+0x400] ;  /* 0x0004000806077981 */ /* 0x000ea4000c1e1900 */
[----:B--2---:R-:W-:-:S05]  /*0250*/  IMAD.IADD R3, R4, 0x1, R7 ;  /* 0x0000000104037824 */ /* 0x004fca00078e0207 */
[----:B------:R-:W-:Y:S01]  /*0260*/  STG.E desc[UR8][R8.64+0x400], R3 ;  /* 0x0004000308007986 */ /* 0x000fe2000c101908 */
[----:B------:R-:W-:Y:S05]  /*0270*/  EXIT ;  /* 0x000000000000794d */ /* 0x000fea0003800000 */
.L_x_0:
[----:B------:R-:W0:Y:S01]  /*0280*/  S2R R0, SR_TID.X ;  /* 0x0000000000007919 */ /* 0x000e220000002100 */
[----:B------:R-:W-:Y:S01]  /*0290*/  USHF.R.S32.HI UR7, URZ, 0x1f, UR6 ;  /* 0x0000001fff077899 */ /* 0x000fe20008011406 */
[----:B------:R-:W-:Y:S05]  /*02a0*/  BSSY.RECONVERGENT B0, `(.L_x_1) ;  /* 0x000001f000007945 */ /* 0x000fea0003800200 */
[----:B------:R-:W-:Y:S01]  /*02b0*/  IMAD.U32 R3, RZ, RZ, UR7 ;  /* 0x00000007ff037e24 */ /* 0x000fe2000f8e00ff */
[C---:B0-----:R-:W-:Y:S01]  /*02c0*/  ISETP.LT.U32.AND P1, PT, R0.reuse, UR6, PT ;  /* 0x0000000600007c0c */ /* 0x041fe2000bf21070 */
[----:B------:R-:W-:-:S03]  /*02d0*/  VIADD R2, R0, 0x100 ;  /* 0x0000010000027836 */ /* 0x000fc60000000000 */
[----:B------:R-:W-:Y:S02]  /*02e0*/  ISETP.GT.AND.EX P1, PT, R3, RZ, PT, P1 ;  /* 0x000000ff0300720c */ /* 0x000fe40003f24310 */
[----:B------:R-:W-:Y:S01]  /*02f0*/  ISETP.LT.U32.AND P0, PT, R2, UR6, PT ;  /* 0x0000000602007c0c */ /* 0x000fe2000bf01070 */
[----:B------:R-:W-:-:S05]  /*0300*/  IMAD.U32 R2, RZ, RZ, UR7 ;  /* 0x00000007ff027e24 */ /* 0x000fca000f8e00ff */
[----:B------:R-:W-:-:S05]  /*0310*/  ISETP.GT.AND.EX P0, PT, R2, RZ, PT, P0 ;  /* 0x000000ff0200720c */ /* 0x000fca0003f04300 */
[----:B------:R-:W-:Y:S08]  /*0320*/  @!P1 BRA `(.L_x_2) ;  /* 0x0000000000589947 */ /* 0x000ff00003800000 */
[----:B------:R-:W0:Y:S01]  /*0330*/  LDCU.64 UR10, c[0x0][0x3a0] ;  /* 0x00007400ff0a77ac */ /* 0x000e220008000a00 */
[----:B------:R-:W-:-:S05]  /*0340*/  IADD3 R2, P1, PT, R0, UR4, RZ ;  /* 0x0000000400027c10 */ /* 0x000fca000ff3e0ff */
[----:B------:R-:W-:Y:S02]  /*0350*/  IMAD.X R3, RZ, RZ, UR5, P1 ;  /* 0x00000005ff037e24 */ /* 0x000fe400088e06ff */
[----:B------:R-:W-:-:S03]  /*0360*/  IMAD.SHL.U32 R6, R2, 0x4, RZ ;  /* 0x0000000402067824 */ /* 0x000fc600078e00ff */
[----:B------:R-:W-:Y:S02]  /*0370*/  SHF.L.U64.HI R7, R2, 0x2, R3 ;  /* 0x0000000202077819 */ /* 0x000fe40000010203 */
[----:B0-----:R-:W-:-:S04]  /*0380*/  IADD3 R2, P1, PT, R6, UR10, RZ ;  /* 0x0000000a06027c10 */ /* 0x001fc8000ff3e0ff */
[----:B------:R-:W-:-:S05]  /*0390*/  IADD3.X R3, PT, PT, R7, UR11, RZ, P1, !PT ;  /* 0x0000000b07037c10 */ /* 0x000fca0008ffe4ff */
[----:B------:R-:W2:Y:S02]  /*03a0*/  LDG.E R2, desc[UR8][R2.64] ;  /* 0x0000000802027981 */ /* 0x000ea4000c1e1900 */
[----:B--2---:R-:W-:-:S13]  /*03b0*/  ISETP.NE.AND P1, PT, R2, RZ, PT ;  /* 0x000000ff0200720c */ /* 0x004fda0003f25270 */
[----:B------:R-:W-:Y:S05]  /*03c0*/  @!P1 BRA `(.L_x_2) ;  /* 0x0000000000309947 */ /* 0x000fea0003800000 */
[----:B------:R-:W0:Y:S01]  /*03d0*/  LDCU.128 UR12, c[0x0][0x390] ;  /* 0x00007200ff0c77ac */ /* 0x000e220008000c00 */
[----:B------:R-:W1:Y:S01]  /*03e0*/  LDCU.64 UR10, c[0x0][0x388] ;  /* 0x00007100ff0a77ac */ /* 0x000e620008000a00 */
[C---:B0-----:R-:W-:Y:S02]  /*03f0*/  IADD3 R4, P2, PT, R6.reuse, UR12, RZ ;  /* 0x0000000c06047c10 */ /* 0x041fe4000ff5e0ff */
[----:B-1----:R-:W-:Y:S02]  /*0400*/  IADD3 R2, P1, PT, R6, UR10, RZ ;  /* 0x0000000a06027c10 */ /* 0x002fe4000ff3e0ff */
[C---:B------:R-:W-:Y:S02]  /*0410*/  IADD3.X R5, PT, PT, R7.reuse, UR13, RZ, P2, !PT ;  /* 0x0000000d07057c10 */ /* 0x040fe400097fe4ff */
[----:B------:R-:W-:-:S04]  /*0420*/  IADD3.X R3, PT, PT, R7, UR11, RZ, P1, !PT ;  /* 0x0000000b07037c10 */ /* 0x000fc80008ffe4ff */
[----:B------:R-:W2:Y:S04]  /*0430*/  LDG.E R5, desc[UR8][R4.64] ;  /* 0x0000000804057981 */ /* 0x000ea8000c1e1900 */
[----:B------:R-:W2:Y:S01]  /*0440*/  LDG.E R2, desc[UR8][R2.64] ;  /* 0x0000000802027981 */ /* 0x000ea2000c1e1900 */
[----:B------:R-:W-:-:S04]  /*0450*/  IADD3 R6, P1, PT, R6, UR14, RZ ;  /* 0x0000000e06067c10 */ /* 0x000fc8000ff3e0ff */
[----:B------:R-:W-:Y:S01]  /*0460*/  IADD3.X R7, PT, PT, R7, UR15, RZ, P1, !PT ;  /* 0x0000000f07077c10 */ /* 0x000fe20008ffe4ff */
[----:B--2---:R-:W-:-:S05]  /*0470*/  IMAD.IADD R9, R2, 0x1, R5 ;  /* 0x0000000102097824 */ /* 0x004fca00078e0205 */
[----:B------:R0:W-:Y:S03]  /*0480*/  STG.E desc[UR8][R6.64], R9 ;  /* 0x0000000906007986 */ /* 0x0001e6000c101908 */
.L_x_2:
[----:B------:R-:W-:Y:S05]  /*0490*/  BSYNC.RECONVERGENT B0 ;  /* 0x0000000000007941 */ /* 0x000fea0003800200 */
.L_x_1:
[----:B------:R-:W-:Y:S05]  /*04a0*/  @!P0 EXIT ;  /* 0x000000000000894d */ /* 0x000fea0003800000 */
[----:B------:R-:W1:Y:S01]  /*04b0*/  LDCU.64 UR6, c[0x0][0x3a0] ;  /* 0x00007400ff0677ac */ /* 0x000e620008000a00 */
[----:B------:R-:W-:-:S05]  /*04c0*/  IADD3 R0, P0, PT, R0, UR4, RZ ;  /* 0x0000000400007c10 */ /* 0x000fca000ff1e0ff */
[----:B------:R-:W-:Y:S02]  /*04d0*/  IMAD.X R3, RZ, RZ, UR5, P0 ;  /* 0x00000005ff037e24 */ /* 0x000fe400080e06ff */
[----:B0-----:R-:W-:-:S03]  /*04e0*/  IMAD.SHL.U32 R6, R0, 0x4, RZ ;  /* 0x0000000400067824 */ /* 0x001fc600078e00ff */
[----:B------:R-:W-:Y:S02]  /*04f0*/  SHF.L.U64.HI R0, R0, 0x2, R3 ;  /* 0x0000000200007819 */ /* 0x000fe40000010203 */
[----:B-1----:R-:W-:-:S04]  /*0500*/  IADD3 R2, P0, PT, R6, UR6, RZ ;  /* 0x0000000606027c10 */ /* 0x002fc8000ff1e0ff */
[----:B------:R-:W-:-:S05]  /*0510*/  IADD3.X R3, PT, PT, R0, UR7, RZ, P0, !PT ;  /* 0x0000000700037c10 */ /* 0x000fca00087fe4ff */
[----:B------:R-:W2:Y:S02]  /*0520*/  LDG.E R2, desc[UR8][R2.64+0x400] ;  /* 0x0004000802027981 */ /* 0x000ea4000c1e1900 */
[----:B--2---:R-:W-:-:S13]  /*0530*/  ISETP.NE.AND P0, PT, R2, RZ, PT ;  /* 0x000000ff0200720c */ /* 0x004fda0003f05270 */
[----:B------:R-:W-:Y:S05]  /*0540*/  @!P0 EXIT ;  /* 0x000000000000894d */ /* 0x000fea0003800000 */
        /* <DEDUP_REMOVED lines=11> */
[----:B------:R-:W-:Y:S01]  /*0600*/  STG.E desc[UR8][R6.64+0x400], R9 ;  /* 0x0004000906007986 */ /* 0x000fe2000c101908 */
[----:B------:R-:W-:Y:S05]  /*0610*/  EXIT ;  /* 0x000000000000794d */ /* 0x000fea0003800000 */
.L_x_3:
[----:B------:R-:W-:-:S00]  /*0620*/  BRA `(.L_x_3) ;  /* 0xfffffffc00fc7947 */ /* 0x000fc0000383ffff */
[----:B------:R-:W-:-:S00]  /*0630*/  NOP ;  /* 0x0000000000007918 */ /* 0x000fc00000000000 */
        /* <DEDUP_REMOVED lines=12> */
.L_x_15:


//--------------------- .text._ZN3cub18CUB_300001_SM_10006detail8for_each13static_kernelINS2_12policy_hub_t12policy_500_tElN6thrust24THRUST_300001_SM_1000_NS8cuda_cub11__transform17unary_transform_fINS7_6detail15normal_iteratorINS7_10device_ptrIiEEEESF_SF_N4cuda3std3__46negateIiEE8identityEEEEvT0_T1_ --------------------------
	.section	.text._ZN3cub18CUB_300001_SM_10006detail8for_each13static_kernelINS2_12policy_hub_t12policy_500_tElN6thrust24THRUST_300001_SM_1000_NS8cuda_cub11__transform17unary_transform_fINS7_6detail15normal_iteratorINS7_10device_ptrIiEEEESF_SF_N4cuda3std3__46negateIiEE8identityEEEEvT0_T1_,"ax",@progbits
	.align	128
        .global         _ZN3cub18CUB_300001_SM_10006detail8for_each13static_kernelINS2_12policy_hub_t12policy_500_tElN6thrust24THRUST_300001_SM_1000_NS8cuda_cub11__transform17unary_transform_fINS7_6detail15normal_iteratorINS7_10device_ptrIiEEEESF_SF_N4cuda3std3__46negateIiEE8identityEEEEvT0_T1_
        .type           _ZN3cub18CUB_300001_SM_10006detail8for_each13static_kernelINS2_12policy_hub_t12policy_500_tElN6thrust24THRUST_300001_SM_1000_NS8cuda_cub11__transform17unary_transform_fINS7_6detail15normal_iteratorINS7_10device_ptrIiEEEESF_SF_N4cuda3std3__46negateIiEE8identityEEEEvT0_T1_,@function
        .size           _ZN3cub18CUB_300001_SM_10006detail8for_each13static_kernelINS2_12policy_hub_t12policy_500_tElN6thrust24THRUST_300001_SM_1000_NS8cuda_cub11__transform17unary_transform_fINS7_6detail15normal_iteratorINS7_10device_ptrIiEEEESF_SF_N4cuda3std3__46negateIiEE8identityEEEEvT0_T1_,(.L_x_16 - _ZN3cub18CUB_300001_SM_10006detail8for_each13static_kernelINS2_12policy_hub_t12policy_500_tElN6thrust24THRUST_300001_SM_1000_NS8cuda_cub11__transform17unary_transform_fINS7_6detail15normal_iteratorINS7_10device_ptrIiEEEESF_SF_N4cuda3std3__46negateIiEE8identityEEEEvT0_T1_)
        .other          _ZN3cub18CUB_300001_SM_10006detail8for_each13static_kernelINS2_12policy_hub_t12policy_500_tElN6thrust24THRUST_300001_SM_1000_NS8cuda_cub11__transform17unary_transform_fINS7_6detail15normal_iteratorINS7_10device_ptrIiEEEESF_SF_N4cuda3std3__46negateIiEE8identityEEEEvT0_T1_,@"STO_CUDA_ENTRY STV_DEFAULT"
_ZN3cub18CUB_300001_SM_10006detail8for_each13static_kernelINS2_12policy_hub_t12policy_500_tElN6thrust24THRUST_300001_SM_1000_NS8cuda_cub11__transform17unary_transform_fINS7_6detail15normal_iteratorINS7_10device_ptrIiEEEESF_SF_N4cuda3std3__46negateIiEE8identityEEEEvT0_T1_:
.text._ZN3cub18CUB_300001_SM_10006detail8for_each13static_kernelINS2_12policy_hub_t12policy_500_tElN6thrust24THRUST_300001_SM_1000_NS8cuda_cub11__transform17unary_transform_fINS7_6detail15normal_iteratorINS7_10device_ptrIiEEEESF_SF_N4cuda3std3__46negateIiEE8identityEEEEvT0_T1_:
        /* <DEDUP_REMOVED lines=11> */
[----:B------:R-:W1:Y:S01]  /*00b0*/  LDCU.128 UR12, c[0x0][0x390] ;  /* 0x00007200ff0c77ac */ /* 0x000e620008000c00 */
[----:B------:R-:W2:Y:S01]  /*00c0*/  LDCU.64 UR10, c[0x0][0x388] ;  /* 0x00007100ff0a77ac */ /* 0x000ea20008000a00 */
[----:B0-----:R-:W-:-:S05]  /*00d0*/  IADD3 R0, P0, PT, R0, UR4, RZ ;  /* 0x0000000400007c10 */ /* 0x001fca000ff1e0ff */
[----:B------:R-:W-:Y:S02]  /*00e0*/  IMAD.X R7, RZ, RZ, UR5, P0 ;  /* 0x00000005ff077e24 */ /* 0x000fe400080e06ff */
[----:B------:R-:W-:-:S03]  /*00f0*/  IMAD.SHL.U32 R6, R0, 0x4, RZ ;  /* 0x0000000400067824 */ /* 0x000fc600078e00ff */
[----:B------:R-:W-:Y:S02]  /*0100*/  SHF.L.U64.HI R7, R0, 0x2, R7 ;  /* 0x0000000200077819 */ /* 0x000fe40000010207 */
[----:B-1----:R-:W-:-:S04]  /*0110*/  IADD3 R2, P0, PT, R6, UR14, RZ ;  /* 0x0000000e06027c10 */ /* 0x002fc8000ff1e0ff */
[----:B------:R-:W-:-:S05]  /*0120*/  IADD3.X R3, PT, PT, R7, UR15, RZ, P0, !PT ;  /* 0x0000000f07037c10 */ /* 0x000fca00087fe4ff */
[----:B------:R-:W3:Y:S01]  /*0130*/  LDG.E R0, desc[UR8][R2.64] ;  /* 0x0000000802007981 */ /* 0x000ee2000c1e1900 */
[----:B--2---:R-:W-:-:S04]  /*0140*/  IADD3 R4, P1, PT, R6, UR10, RZ ;  /* 0x0000000a06047c10 */ /* 0x004fc8000ff3e0ff */
[----:B------:R-:W-:Y:S02]  /*0150*/  IADD3.X R5, PT, PT, R7, UR11, RZ, P1, !PT ;  /* 0x0000000b07057c10 */ /* 0x000fe40008ffe4ff */
[----:B---3--:R-:W-:-:S13]  /*0160*/  ISETP.NE.AND P0, PT, R0, RZ, PT ;  /* 0x000000ff0000720c */ /* 0x008fda0003f05270 */
[----:B------:R-:W2:Y:S01]  /*0170*/  @P0 LDG.E R0, desc[UR8][R4.64] ;  /* 0x0000000804000981 */ /* 0x000ea2000c1e1900 */
[----:B------:R-:W-:-:S04]  /*0180*/  IADD3 R6, P1, PT, R6, UR12, RZ ;  /* 0x0000000c06067c10 */ /* 0x000fc8000ff3e0ff */
[----:B------:R-:W-:Y:S01]  /*0190*/  IADD3.X R7, PT, PT, R7, UR13, RZ, P1, !PT ;  /* 0x0000000d07077c10 */ /* 0x000fe20008ffe4ff */
[----:B--2---:R-:W-:-:S05]  /*01a0*/  @P0 IMAD.MOV R9, RZ, RZ, -R0 ;  /* 0x000000ffff090224 */ /* 0x004fca00078e0a00 */
[----:B------:R0:W-:Y:S04]  /*01b0*/  @P0 STG.E desc[UR8][R6.64], R9 ;  /* 0x0000000906000986 */ /* 0x0001e8000c101908 */
[----:B------:R-:W2:Y:S02]  /*01c0*/  LDG.E R0, desc[UR8][R2.64+0x400] ;  /* 0x0004000802007981 */ /* 0x000ea4000c1e1900 */
[----:B--2---:R-:W-:-:S13]  /*01d0*/  ISETP.NE.AND P0, PT, R0, RZ, PT ;  /* 0x000000ff0000720c */ /* 0x004fda0003f05270 */
[----:B0-----:R-:W-:Y:S05]  /*01e0*/  @!P0 EXIT ;  /* 0x000000000000894d */ /* 0x001fea0003800000 */
[----:B------:R-:W2:Y:S02]  /*01f0*/  LDG.E R4, desc[UR8][R4.64+0x400] ;  /* 0x0004000804047981 */ /* 0x000ea4000c1e1900 */
[----:B--2---:R-:W-:-:S05]  /*0200*/  IMAD.MOV R3, RZ, RZ, -R4 ;  /* 0x000000ffff037224 */ /* 0x004fca00078e0a04 */
[----:B------:R-:W-:Y:S01]  /*0210*/  STG.E desc[UR8][R6.64+0x400], R3 ;  /* 0x0004000306007986 */ /* 0x000fe2000c101908 */
[----:B------:R-:W-:Y:S05]  /*0220*/  EXIT ;  /* 0x000000000000794d */ /* 0x000fea0003800000 */
.L_x_4:
        /* <DEDUP_REMOVED lines=21> */
[----:B------:R-:W0:Y:S02]  /*0380*/  LDCU.64 UR10, c[0x0][0x388] ;  /* 0x00007100ff0a77ac */ /* 0x000e240008000a00 */
[----:B0-----:R-:W-:-:S04]  /*0390*/  IADD3 R2, P0, PT, R4, UR10, RZ ;  /* 0x0000000a04027c10 */ /* 0x001fc8000ff1e0ff */
[----:B------:R-:W-:Y:S01]  /*03a0*/  IADD3.X R3, PT, PT, R5, UR11, RZ, P0, !PT ;  /* 0x0000000b05037c10 */ /* 0x000fe200087fe4ff */
[----:B------:R-:W0:Y:S04]  /*03b0*/  LDCU.64 UR10, c[0x0][0x390] ;  /* 0x00007200ff0a77ac */ /* 0x000e280008000a00 */
[----:B------:R-:W2:Y:S01]  /*03c0*/  LDG.E R2, desc[UR8][R2.64] ;  /* 0x0000000802027981 */ /* 0x000ea2000c1e1900 */
[----:B0-----:R-:W-:-:S04]  /*03d0*/  IADD3 R4, P0, PT, R4, UR10, RZ ;  /* 0x0000000a04047c10 */ /* 0x001fc8000ff1e0ff */
[----:B------:R-:W-:Y:S01]  /*03e0*/  IADD3.X R5, PT, PT, R5, UR11, RZ, P0, !PT ;  /* 0x0000000b05057c10 */ /* 0x000fe200087fe4ff */
[----:B--2---:R-:W-:-:S05]  /*03f0*/  IMAD.MOV R7, RZ, RZ, -R2 ;  /* 0x000000ffff077224 */ /* 0x004fca00078e0a02 */
[----:B------:R0:W-:Y:S03]  /*0400*/  STG.E desc[UR8][R4.64], R7 ;  /* 0x0000000704007986 */ /* 0x0001e6000c101908 */
.L_x_6:
[----:B------:R-:W-:Y:S05]  /*0410*/  BSYNC.RECONVERGENT B0 ;  /* 0x0000000000007941 */ /* 0x000fea0003800200 */
.L_x_5:
        /* <DEDUP_REMOVED lines=19> */
[----:B------:R-:W-:Y:S01]  /*0550*/  STG.E desc[UR8][R4.64+0x400], R7 ;  /* 0x0004000704007986 */ /* 0x000fe2000c101908 */
[----:B------:R-:W-:Y:S05]  /*0560*/  EXIT ;  /* 0x000000000000794d */ /* 0x000fea0003800000 */
.L_x_7:
        /* <DEDUP_REMOVED lines=9> */
.L_x_16:


//--------------------- .text._ZN3cub18CUB_300001_SM_10006detail8for_each13static_kernelINS2_12policy_hub_t12policy_500_tElN6thrust24THRUST_300001_SM_1000_NS8cuda_cub11__transform17unary_transform_fINS7_6detail15normal_iteratorINS7_10device_ptrIiEEEESF_NS9_14no_stencil_tagEN4cuda3std3__46negateIiEE6is_oddEEEEvT0_T1_ --------------------------
	.section	.text._ZN3cub18CUB_300001_SM_10006detail8for_each13static_kernelINS2_12policy_hub_t12policy_500_tElN6thrust24THRUST_300001_SM_1000_NS8cuda_cub11__transform17unary_transform_fINS7_6detail15normal_iteratorINS7_10device_ptrIiEEEESF_NS9_14no_stencil_tagEN4cuda3std3__46negateIiEE6is_oddEEEEvT0_T1_,"ax",@progbits
	.align	128
        .global         _ZN3cub18CUB_300001_SM_10006detail8for_each13static_kernelINS2_12policy_hub_t12policy_500_tElN6thrust24THRUST_300001_SM_1000_NS8cuda_cub11__transform17unary_transform_fINS7_6detail15normal_iteratorINS7_10device_ptrIiEEEESF_NS9_14no_stencil_tagEN4cuda3std3__46negateIiEE6is_oddEEEEvT0_T1_
        .type           _ZN3cub18CUB_300001_SM_10006detail8for_each13static_kernelINS2_12policy_hub_t12policy_500_tElN6thrust24THRUST_300001_SM_1000_NS8cuda_cub11__transform17unary_transform_fINS7_6detail15normal_iteratorINS7_10device_ptrIiEEEESF_NS9_14no_stencil_tagEN4cuda3std3__46negateIiEE6is_oddEEEEvT0_T1_,@function
        .size           _ZN3cub18CUB_300001_SM_10006detail8for_each13static_kernelINS2_12policy_hub_t12policy_500_tElN6thrust24THRUST_300001_SM_1000_NS8cuda_cub11__transform17unary_transform_fINS7_6detail15normal_iteratorINS7_10device_ptrIiEEEESF_NS9_14no_stencil_tagEN4cuda3std3__46negateIiEE6is_oddEEEEvT0_T1_,(.L_x_17 - _ZN3cub18CUB_300001_SM_10006detail8for_each13static_kernelINS2_12policy_hub_t12policy_500_tElN6thrust24THRUST_300001_SM_1000_NS8cuda_cub11__transform17unary_transform_fINS7_6detail15normal_iteratorINS7_10device_ptrIiEEEESF_NS9_14no_stencil_tagEN4cuda3std3__46negateIiEE6is_oddEEEEvT0_T1_)
        .other          _ZN3cub18CUB_300001_SM_10006detail8for_each13static_kernelINS2_12policy_hub_t12policy_500_tElN6thrust24THRUST_300001_SM_1000_NS8cuda_cub11__transform17unary_transform_fINS7_6detail15normal_iteratorINS7_10device_ptrIiEEEESF_NS9_14no_stencil_tagEN4cuda3std3__46negateIiEE6is_oddEEEEvT0_T1_,@"STO_CUDA_ENTRY STV_DEFAULT"
_ZN3cub18CUB_300001_SM_10006detail8for_each13static_kernelINS2_12policy_hub_t12policy_500_tElN6thrust24THRUST_300001_SM_1000_NS8cuda_cub11__transform17unary_transform_fINS7_6detail15normal_iteratorINS7_10device_ptrIiEEEESF_NS9_14no_stencil_tagEN4cuda3std3__46negateIiEE6is_oddEEEEvT0_T1_:
.text._ZN3cub18CUB_300001_SM_10006detail8for_each13static_kernelINS2_12policy_hub_t12policy_500_tElN6thrust24THRUST_300001_SM_1000_NS8cuda_cub11__transform17unary_transform_fINS7_6detail15normal_iteratorINS7_10device_ptrIiEEEESF_NS9_14no_stencil_tagEN4cuda3std3__46negateIiEE6is_oddEEEEvT0_T1_:
        /* <DEDUP_REMOVED lines=12> */
[----:B0-----:R-:W-:-:S05]  /*00c0*/  IADD3 R0, P0, PT, R0, UR4, RZ ;  /* 0x0000000400007c10 */ /* 0x001fca000ff1e0ff */
[----:B------:R-:W-:Y:S02]  /*00d0*/  IMAD.X R3, RZ, RZ, UR5, P0 ;  /* 0x00000005ff037e24 */ /* 0x000fe400080e06ff */
[----:B------:R-:W-:-:S03]  /*00e0*/  IMAD.SHL.U32 R5, R0, 0x4, RZ ;  /* 0x0000000400057824 */ /* 0x000fc600078e00ff */
[----:B------:R-:W-:Y:S02]  /*00f0*/  SHF.L.U64.HI R6, R0, 0x2, R3 ;  /* 0x0000000200067819 */ /* 0x000fe40000010203 */
[----:B-1----:R-:W-:-:S04]  /*0100*/  IADD3 R2, P0, PT, R5, UR10, RZ ;  /* 0x0000000a05027c10 */ /* 0x002fc8000ff1e0ff */
[----:B------:R-:W-:Y:S01]  /*0110*/  IADD3.X R3, PT, PT, R6, UR11, RZ, P0, !PT ;  /* 0x0000000b06037c10 */ /* 0x000fe200087fe4ff */
[----:B------:R-:W0:Y:S04]  /*0120*/  LDCU.64 UR10, c[0x0][0x390] ;  /* 0x00007200ff0a77ac */ /* 0x000e280008000a00 */
[----:B------:R-:W2:Y:S02]  /*0130*/  LDG.E R0, desc[UR8][R2.64] ;  /* 0x0000000802007981 */ /* 0x000ea4000c1e1900 */
[----:B--2---:R-:W-:-:S04]  /*0140*/  LOP3.LUT R4, R0, 0x1, RZ, 0xc0, !PT ;  /* 0x0000000100047812 */ /* 0x004fc800078ec0ff */
[----:B------:R-:W-:Y:S02]  /*0150*/  ISETP.NE.U32.AND P0, PT, R4, 0x1, PT ;  /* 0x000000010400780c */ /* 0x000fe40003f05070 */
[----:B0-----:R-:W-:-:S04]  /*0160*/  IADD3 R4, P1, PT, R5, UR10, RZ ;  /* 0x0000000a05047c10 */ /* 0x001fc8000ff3e0ff */
[----:B------:R-:W-:-:S07]  /*0170*/  IADD3.X R5, PT, PT, R6, UR11, RZ, P1, !PT ;  /* 0x0000000b06057c10 */ /* 0x000fce0008ffe4ff */
[----:B------:R-:W-:-:S05]  /*0180*/  @!P0 IMAD.MOV R7, RZ, RZ, -R0 ;  /* 0x000000ffff078224 */ /* 0x000fca00078e0a00 */
[----:B------:R0:W-:Y:S04]  /*0190*/  @!P0 STG.E desc[UR8][R4.64], R7 ;  /* 0x0000000704008986 */ /* 0x0001e8000c101908 */
[----:B------:R-:W2:Y:S02]  /*01a0*/  LDG.E R0, desc[UR8][R2.64+0x400] ;  /* 0x0004000802007981 */ /* 0x000ea4000c1e1900 */
[----:B--2---:R-:W-:-:S04]  /*01b0*/  LOP3.LUT R6, R0, 0x1, RZ, 0xc0, !PT ;  /* 0x0000000100067812 */ /* 0x004fc800078ec0ff */
[----:B------:R-:W-:-:S13]  /*01c0*/  ISETP.NE.U32.AND P0, PT, R6, 0x1, PT ;  /* 0x000000010600780c */ /* 0x000fda0003f05070 */
[----:B0-----:R-:W-:Y:S05]  /*01d0*/  @P0 EXIT ;  /* 0x000000000000094d */ /* 0x001fea0003800000 */
[----:B------:R-:W-:-:S05]  /*01e0*/  IMAD.MOV R3, RZ, RZ, -R0 ;  /* 0x000000ffff037224 */ /* 0x000fca00078e0a00 */
[----:B------:R-:W-:Y:S01]  /*01f0*/  STG.E desc[UR8][R4.64+0x400], R3 ;  /* 0x0004000304007986 */ /* 0x000fe2000c101908 */
[----:B------:R-:W-:Y:S05]  /*0200*/  EXIT ;  /* 0x000000000000794d */ /* 0x000fea0003800000 */
.L_x_8:
        /* <DEDUP_REMOVED lines=19> */
[----:B--2---:R-:W-:-:S04]  /*0340*/  LOP3.LUT R0, R2, 0x1, RZ, 0xc0, !PT ;  /* 0x0000000102007812 */ /* 0x004fc800078ec0ff */
[----:B------:R-:W-:-:S13]  /*0350*/  ISETP.NE.U32.AND P1, PT, R0, 0x1, PT ;  /* 0x000000010000780c */ /* 0x000fda0003f25070 */
[----:B------:R-:W0:Y:S01]  /*0360*/  @!P1 LDC.64 R10, c[0x0][0x390] ;  /* 0x0000e400ff0a9b82 */ /* 0x000e220000000a00 */
[----:B------:R-:W-:Y:S01]  /*0370*/  @!P1 IMAD.MOV R7, RZ, RZ, -R2 ;  /* 0x000000ffff079224 */ /* 0x000fe200078e0a02 */
[----:B0-----:R-:W-:-:S05]  /*0380*/  @!P1 IADD3 R4, P2, PT, R5, R10, RZ ;  /* 0x0000000a05049210 */ /* 0x001fca0007f5e0ff */
[----:B------:R-:W-:-:S05]  /*0390*/  @!P1 IMAD.X R5, R8, 0x1, R11, P2 ;  /* 0x0000000108059824 */ /* 0x000fca00010e060b */
[----:B------:R0:W-:Y:S03]  /*03a0*/  @!P1 STG.E desc[UR8][R4.64], R7 ;  /* 0x0000000704009986 */ /* 0x0001e6000c101908 */
.L_x_10:
[----:B------:R-:W-:Y:S05]  /*03b0*/  BSYNC.RECONVERGENT B0 ;  /* 0x0000000000007941 */ /* 0x000fea0003800200 */
.L_x_9:
        /* <DEDUP_REMOVED lines=9> */
[----:B--2---:R-:W-:-:S04]  /*0450*/  LOP3.LUT R4, R0, 0x1, RZ, 0xc0, !PT ;  /* 0x0000000100047812 */ /* 0x004fc800078ec0ff */
[----:B------:R-:W-:-:S13]  /*0460*/  ISETP.NE.U32.AND P0, PT, R4, 0x1, PT ;  /* 0x000000010400780c */ /* 0x000fda0003f05070 */
[----:B------:R-:W-:Y:S05]  /*0470*/  @P0 EXIT ;  /* 0x000000000000094d */ /* 0x000fea0003800000 */
[----:B------:R-:W0:Y:S02]  /*0480*/  LDCU.64 UR4, c[0x0][0x390] ;  /* 0x00007200ff0477ac */ /* 0x000e240008000a00 */
[----:B0-----:R-:W-:Y:S01]  /*0490*/  IADD3 R2, P0, PT, R5, UR4, RZ ;  /* 0x0000000405027c10 */ /* 0x001fe2000ff1e0ff */
[----:B------:R-:W-:-:S03]  /*04a0*/  IMAD.MOV R5, RZ, RZ, -R0 ;  /* 0x000000ffff057224 */ /* 0x000fc600078e0a00 */
[----:B------:R-:W-:-:S05]  /*04b0*/  IADD3.X R3, PT, PT, R6, UR5, RZ, P0, !PT ;  /* 0x0000000506037c10 */ /* 0x000fca00087fe4ff */
[----:B------:R-:W-:Y:S01]  /*04c0*/  STG.E desc[UR8][R2.64+0x400], R5 ;  /* 0x0004000502007986 */ /* 0x000fe2000c101908 */
[----:B------:R-:W-:Y:S05]  /*04d0*/  EXIT ;  /* 0x000000000000794d */ /* 0x000fea0003800000 */
.L_x_11:
        /* <DEDUP_REMOVED lines=10> */
.L_x_17:


//--------------------- .text._ZN3cub18CUB_300001_SM_10006detail8for_each13static_kernelINS2_12policy_hub_t12policy_500_tEmN6thrust24THRUST_300001_SM_1000_NS8cuda_cub20__uninitialized_fill7functorINS7_10device_ptrIiEEiEEEEvT0_T1_ --------------------------
	.section	.text._ZN3cub18CUB_300001_SM_10006detail8for_each13static_kernelINS2_12policy_hub_t12policy_500_tEmN6thrust24THRUST_300001_SM_1000_NS8cuda_cub20__uninitialized_fill7functorINS7_10device_ptrIiEEiEEEEvT0_T1_,"ax",@progbits
	.align	128
        .global         _ZN3cub18CUB_300001_SM_10006detail8for_each13static_kernelINS2_12policy_hub_t12policy_500_tEmN6thrust24THRUST_300001_SM_1000_NS8cuda_cub20__uninitialized_fill7functorINS7_10device_ptrIiEEiEEEEvT0_T1_
        .type           _ZN3cub18CUB_300001_SM_10006detail8for_each13static_kernelINS2_12policy_hub_t12policy_500_tEmN6thrust24THRUST_300001_SM_1000_NS8cuda_cub20__uninitialized_fill7functorINS7_10device_ptrIiEEiEEEEvT0_T1_,@function
        .size           _ZN3cub18CUB_300001_SM_10006detail8for_each13static_kernelINS2_12policy_hub_t12policy_500_tEmN6thrust24THRUST_300001_SM_1000_NS8cuda_cub20__uninitialized_fill7functorINS7_10device_ptrIiEEiEEEEvT0_T1_,(.L_x_18 - _ZN3cub18CUB_300001_SM_10006detail8for_each13static_kernelINS2_12policy_hub_t12policy_500_tEmN6thrust24THRUST_300001_SM_1000_NS8cuda_cub20__uninitialized_fill7functorINS7_10device_ptrIiEEiEEEEvT0_T1_)
        .other          _ZN3cub18CUB_300001_SM_10006detail8for_each13static_kernelINS2_12policy_hub_t12policy_500_tEmN6thrust24THRUST_300001_SM_1000_NS8cuda_cub20__uninitialized_fill7functorINS7_10device_ptrIiEEiEEEEvT0_T1_,@"STO_CUDA_ENTRY STV_DEFAULT"
_ZN3cub18CUB_300001_SM_10006detail8for_each13static_kernelINS2_12policy_hub_t12policy_500_tEmN6thrust24THRUST_300001_SM_1000_NS8cuda_cub20__uninitialized_fill7functorINS7_10device_ptrIiEEiEEEEvT0_T1_:
.text._ZN3cub18CUB_300001_SM_10006detail8for_each13static_kernelINS2_12policy_hub_t12policy_500_tEmN6thrust24THRUST_300001_SM_1000_NS8cuda_cub20__uninitialized_fill7functorINS7_10device_ptrIiEEiEEEEvT0_T1_:
        /* <DEDUP_REMOVED lines=8> */
[----:B------:R-:W-:-:S09]  /*0080*/  UISETP.GE.U32.AND.EX UP0, UPT, UR7, URZ, UPT, UP0 ;  /* 0x000000ff0700728c */ /* 0x000fd2000bf06100 */
[----:B--2---:R-:W-:Y:S05]  /*0090*/  BRA.U !UP0, `(.L_x_12) ;  /* 0x0000000108287547 */ /* 0x004fea000b800000 */
[----:B------:R-:W0:Y:S01]  /*00a0*/  S2R R0, SR_TID.X ;  /* 0x0000000000007919 */ /* 0x000e220000002100 */
[----:B------:R-:W1:Y:S01]  /*00b0*/  LDCU.64 UR6, c[0x0][0x388] ;  /* 0x00007100ff0677ac */ /* 0x000e620008000a00 */
[----:B------:R-:W2:Y:S01]  /*00c0*/  LDC R5, c[0x0][0x390] ;  /* 0x0000e400ff057b82 */ /* 0x000ea20000000800 */
[----:B0-----:R-:W-:-:S05]  /*00d0*/  IADD3 R0, P0, PT, R0, UR4, RZ ;  /* 0x0000000400007c10 */ /* 0x001fca000ff1e0ff */
[----:B------:R-:W-:Y:S01]  /*00e0*/  IMAD.X R3, RZ, RZ, UR5, P0 ;  /* 0x00000005ff037e24 */ /* 0x000fe200080e06ff */
[----:B-1----:R-:W-:-:S04]  /*00f0*/  LEA R2, P0, R0, UR6, 0x2 ;  /* 0x0000000600027c11 */ /* 0x002fc8000f8010ff */
[----:B------:R-:W-:-:S05]  /*0100*/  LEA.HI.X R3, R0, UR7, R3, 0x2, P0 ;  /* 0x0000000700037c11 */ /* 0x000fca00080f1403 */
[----:B--2---:R-:W-:Y:S04]  /*0110*/  STG.E desc[UR8][R2.64], R5 ;  /* 0x0000000502007986 */ /* 0x004fe8000c101908 */
[----:B------:R-:W-:Y:S01]  /*0120*/  STG.E desc[UR8][R2.64+0x400], R5 ;  /* 0x0004000502007986 */ /* 0x000fe2000c101908 */
[----:B------:R-:W-:Y:S05]  /*0130*/  EXIT ;  /* 0x000000000000794d */ /* 0x000fea0003800000 */
.L_x_12:
[----:B------:R-:W0:Y:S01]  /*0140*/  S2R R0, SR_TID.X ;  /* 0x0000000000007919 */ /* 0x000e220000002100 */
[----:B------:R-:W-:Y:S01]  /*0150*/  IMAD.U32 R2, RZ, RZ, UR7 ;  /* 0x00000007ff027e24 */ /* 0x000fe2000f8e00ff */
[----:B------:R-:W1:Y:S01]  /*0160*/  LDCU.64 UR10, c[0x0][0x388] ;  /* 0x00007100ff0a77ac */ /* 0x000e620008000a00 */
[----:B------:R-:W-:Y:S01]  /*0170*/  IMAD.U32 R4, RZ, RZ, UR7 ;  /* 0x00000007ff047e24 */ /* 0x000fe2000f8e00ff */
[----:B0-----:R-:W-:-:S04]  /*0180*/  ISETP.LT.U32.AND P0, PT, R0, UR6, PT ;  /* 0x0000000600007c0c */ /* 0x001fc8000bf01070 */
[----:B------:R-:W-:Y:S01]  /*0190*/  ISETP.GT.U32.AND.EX P0, PT, R2, RZ, PT, P0 ;  /* 0x000000ff0200720c */ /* 0x000fe20003f04100 */
[C---:B------:R-:W-:Y:S01]  /*01a0*/  VIADD R2, R0.reuse, 0x100 ;  /* 0x0000010000027836 */ /* 0x040fe20000000000 */
[----:B------:R-:W-:-:S04]  /*01b0*/  IADD3 R0, P2, PT, R0, UR4, RZ ;  /* 0x0000000400007c10 */ /* 0x000fc8000ff5e0ff */
[----:B------:R-:W-:Y:S01]  /*01c0*/  ISETP.LT.U32.AND P1, PT, R2, UR6, PT ;  /* 0x0000000602007c0c */ /* 0x000fe2000bf21070 */
[----:B------:R-:W-:Y:S01]  /*01d0*/  IMAD.X R3, RZ, RZ, UR5, P2 ;  /* 0x00000005ff037e24 */ /* 0x000fe200090e06ff */
[----:B-1----:R-:W-:Y:S02]  /*01e0*/  LEA R2, P2, R0, UR10, 0x2 ;  /* 0x0000000a00027c11 */ /* 0x002fe4000f8410ff */
[----:B------:R-:W-:Y:S02]  /*01f0*/  ISETP.GT.U32.AND.EX P1, PT, R4, RZ, PT, P1 ;  /* 0x000000ff0400720c */ /* 0x000fe40003f24110 */
[----:B------:R-:W-:Y:S01]  /*0200*/  LEA.HI.X R3, R0, UR11, R3, 0x2, P2 ;  /* 0x0000000b00037c11 */ /* 0x000fe200090f1403 */
[----:B------:R-:W0:Y:S04]  /*0210*/  @P0 LDC R5, c[0x0][0x390] ;  /* 0x0000e400ff050b82 */ /* 0x000e280000000800 */
[----:B0-----:R0:W-:Y:S06]  /*0220*/  @P0 STG.E desc[UR8][R2.64], R5 ;  /* 0x0000000502000986 */ /* 0x0011ec000c101908 */
[----:B------:R-:W-:Y:S05]  /*0230*/  @!P1 EXIT ;  /* 0x000000000000994d */ /* 0x000fea0003800000 */
[----:B0-----:R-:W0:Y:S02]  /*0240*/  LDC R5, c[0x0][0x390] ;  /* 0x0000e400ff057b82 */ /* 0x001e240000000800 */
[----:B0-----:R-:W-:Y:S01]  /*0250*/  STG.E desc[UR8][R2.64+0x400], R5 ;  /* 0x0004000502007986 */ /* 0x001fe2000c101908 */
[----:B------:R-:W-:Y:S05]  /*0260*/  EXIT ;  /* 0x000000000000794d */ /* 0x000fea0003800000 */
.L_x_13:
        /* <DEDUP_REMOVED lines=9> */
.L_x_18:


//--------------------- .text._ZN3cub18CUB_300001_SM_10006detail11EmptyKernelIvEEvv --------------------------
	.section	.text._ZN3cub18CUB_300001_SM_10006detail11EmptyKernelIvEEvv,"ax",@progbits
	.align	128
        .global         _ZN3cub18CUB_300001_SM_10006detail11EmptyKernelIvEEvv
        .type           _ZN3cub18CUB_300001_SM_10006detail11EmptyKernelIvEEvv,@function
        .size           _ZN3cub18CUB_300001_SM_10006detail11EmptyKernelIvEEvv,(.L_x_19 - _ZN3cub18CUB_300001_SM_10006detail11EmptyKernelIvEEvv)
        .other          _ZN3cub18CUB_300001_SM_10006detail11EmptyKernelIvEEvv,@"STO_CUDA_ENTRY STV_DEFAULT"
_ZN3cub18CUB_300001_SM_10006detail11EmptyKernelIvEEvv:
.text._ZN3cub18CUB_300001_SM_10006detail11EmptyKernelIvEEvv:
[----:B------:R-:W-:Y:S01]  /*0000*/  LDC R1, c[0x0][0x37c] ;  /* 0x0000df00ff017b82 */ /* 0x000fe20000000800 */
[----:B------:R-:W-:Y:S05]  /*0010*/  EXIT ;  /* 0x000000000000794d */ /* 0x000fea0003800000 */
.L_x_14:
        /* <DEDUP_REMOVED lines=14> */
.L_x_19:


//--------------------- .nv.shared.reserved.0     --------------------------
	.section	.nv.shared.reserved.0,"aw",@nobits
	.weak		__nv_reservedSMEM_offset_0_alias
	.size		__nv_reservedSMEM_offset_0_alias, 0, 64
	.other		__nv_reservedSMEM_offset_0_alias,@"STO_CUDA_RESERVED_SHARED STV_DEFAULT"
__nv_reservedSMEM_offset_0_alias:
	.zero		0
	.zero		64


//--------------------- .nv.global                --------------------------
	.section	.nv.global,"aw",@nobits
.nv.global:
	.type		_ZN30_INTERNAL_eb5b7a45_4_k_cu_main6thrust24THRUST_300001_SM_1000_NS12placeholders2_8E,@object
	.size		_ZN30_INTERNAL_eb5b7a45_4_k_cu_main6thrust24THRUST_300001_SM_1000_NS12placeholders2_8E,(_ZN30_INTERNAL_eb5b7a45_4_k_cu_main4cuda3std3__432_GLOBAL__N__eb5b7a45_4_k_cu_main6ignoreE - _ZN30_INTERNAL_eb5b7a45_4_k_cu_main6thrust24THRUST_300001_SM_1000_NS12placeholders2_8E)
_ZN30_INTERNAL_eb5b7a45_4_k_cu_main6thrust24THRUST_300001_SM_1000_NS12placeholders2_8E:
	.zero		1
	.type		_ZN30_INTERNAL_eb5b7a45_4_k_cu_main4cuda3std3__432_GLOBAL__N__eb5b7a45_4_k_cu_main6ignoreE,@object
	.size		_ZN30_INTERNAL_eb5b7a45_4_k_cu_main4cuda3std3__432_GLOBAL__N__eb5b7a45_4_k_cu_main6ignoreE,(_ZN30_INTERNAL_eb5b7a45_4_k_cu_main4cuda3std6ranges3__45__cpo4dataE - _ZN30_INTERNAL_eb5b7a45_4_k_cu_main4cuda3std3__432_GLOBAL__N__eb5b7a45_4_k_cu_main6ignoreE)
_ZN30_INTERNAL_eb5b7a45_4_k_cu_main4cuda3std3__432_GLOBAL__N__eb5b7a45_4_k_cu_main6ignoreE:
	.zero		1
	.type		_ZN30_INTERNAL_eb5b7a45_4_k_cu_main4cuda3std6ranges3__45__cpo4dataE,@object
	.size		_ZN30_INTERNAL_eb5b7a45_4_k_cu_main4cuda3std6ranges3__45__cpo4dataE,(_ZN30_INTERNAL_eb5b7a45_4_k_cu_main6thrust24THRUST_300001_SM_1000_NS6system3cpp3parE - _ZN30_INTERNAL_eb5b7a45_4_k_cu_main4cuda3std6ranges3__45__cpo4dataE)
_ZN30_INTERNAL_eb5b7a45_4_k_cu_main4cuda3std6ranges3__45__cpo4dataE:
	.zero		1
	.type		_ZN30_INTERNAL_eb5b7a45_4_k_cu_main6thrust24THRUST_300001_SM_1000_NS6system3cpp3parE,@object
	.size		_ZN30_INTERNAL_eb5b7a45_4_k_cu_main6thrust24THRUST_300001_SM_1000_NS6system3cpp3parE,(_ZN30_INTERNAL_eb5b7a45_4_k_cu_main4cuda3std3__45__cpo5beginE - _ZN30_INTERNAL_eb5b7a45_4_k_cu_main6thrust24THRUST_300001_SM_1000_NS6system3cpp3parE)
_ZN30_INTERNAL_eb5b7a45_4_k_cu_main6thrust24THRUST_300001_SM_1000_NS6system3cpp3parE:
	.zero		1
	.type		_ZN30_INTERNAL_eb5b7a45_4_k_cu_main4cuda3std3__45__cpo5beginE,@object
	.size		_ZN30_INTERNAL_eb5b7a45_4_k_cu_main4cuda3std3__45__cpo5beginE,(_ZN30_INTERNAL_eb5b7a45_4_k_cu_main4cuda3std6ranges3__45__cpo5beginE - _ZN30_INTERNAL_eb5b7a45_4_k_cu_main4cuda3std3__45__cpo5beginE)
_ZN30_INTERNAL_eb5b7a45_4_k_cu_main4cuda3std3__45__cpo5beginE:
	.zero		1
	.type		_ZN30_INTERNAL_eb5b7a45_4_k_cu_main4cuda3std6ranges3__45__cpo5beginE,@object
	.size		_ZN30_INTERNAL_eb5b7a45_4_k_cu_main4cuda3std6ranges3__45__cpo5beginE,(_ZN30_INTERNAL_eb5b7a45_4_k_cu_main6thrust24THRUST_300001_SM_1000_NS6deviceE - _ZN30_INTERNAL_eb5b7a45_4_k_cu_main4cuda3std6ranges3__45__cpo5beginE)
_ZN30_INTERNAL_eb5b7a45_4_k_cu_main4cuda3std6ranges3__45__cpo5beginE:
	.zero		1
	.type		_ZN30_INTERNAL_eb5b7a45_4_k_cu_main6thrust24THRUST_300001_SM_1000_NS6deviceE,@object
	.size		_ZN30_INTERNAL_eb5b7a45_4_k_cu_main6thrust24THRUST_300001_SM_1000_NS6deviceE,(_ZN30_INTERNAL_eb5b7a45_4_k_cu_main4cuda3std3__47nulloptE - _ZN30_INTERNAL_eb5b7a45_4_k_cu_main6thrust24THRUST_300001_SM_1000_NS6deviceE)
_ZN30_INTERNAL_eb5b7a45_4_k_cu_main6thrust24THRUST_300001_SM_1000_NS6deviceE:
	.zero		1
	.type		_ZN30_INTERNAL_eb5b7a45_4_k_cu_main4cuda3std3__47nulloptE,@object
	.size		_ZN30_INTERNAL_eb5b7a45_4_k_cu_main4cuda3std3__47nulloptE,(_ZN30_INTERNAL_eb5b7a45_4_k_cu_main4cuda3std6ranges3__45__cpo8distanceE - _ZN30_INTERNAL_eb5b7a45_4_k_cu_main4cuda3std3__47nulloptE)
_ZN30_INTERNAL_eb5b7a45_4_k_cu_main4cuda3std3__47nulloptE:
	.zero		1
	.type		_ZN30_INTERNAL_eb5b7a45_4_k_cu_main4cuda3std6ranges3__45__cpo8distanceE,@object
	.size		_ZN30_INTERNAL_eb5b7a45_4_k_cu_main4cuda3std6ranges3__45__cpo8distanceE,(_ZN30_INTERNAL_eb5b7a45_4_k_cu_main6thrust24THRUST_300001_SM_1000_NS12placeholders2_4E - _ZN30_INTERNAL_eb5b7a45_4_k_cu_main4cuda3std6ranges3__45__cpo8distanceE)
_ZN30_INTERNAL_eb5b7a45_4_k_cu_main4cuda3std6ranges3__45__cpo8distanceE:
	.zero		1
	.type		_ZN30_INTERNAL_eb5b7a45_4_k_cu_main6thrust24THRUST_300001_SM_1000_NS12placeholders2_4E,@object
	.size		_ZN30_INTERNAL_eb5b7a45_4_k_cu_main6thrust24THRUST_300001_SM_1000_NS12placeholders2_4E,(_ZN30_INTERNAL_eb5b7a45_4_k_cu_main4cuda3std3__45__cpo6rbeginE - _ZN30_INTERNAL_eb5b7a45_4_k_cu_main6thrust24THRUST_300001_SM_1000_NS12placeholders2_4E)
_ZN30_INTERNAL_eb5b7a45_4_k_cu_main6thrust24THRUST_300001_SM_1000_NS12placeholders2_4E:
	.zero		1
	.type		_ZN30_INTERNAL_eb5b7a45_4_k_cu_main4cuda3std3__45__cpo6rbeginE,@object
	.size		_ZN30_INTERNAL_eb5b7a45_4_k_cu_main4cuda3std3__45__cpo6rbeginE,(_ZN30_INTERNAL_eb5b7a45_4_k_cu_main4cuda3std6ranges3__45__cpo7advanceE - _ZN30_INTERNAL_eb5b7a45_4_k_cu_main4cuda3std3__45__cpo6rbeginE)
_ZN30_INTERNAL_eb5b7a45_4_k_cu_main4cuda3std3__45__cpo6rbeginE:
	.zero		1
	.type		_ZN30_INTERNAL_eb5b7a45_4_k_cu_main4cuda3std6ranges3__45__cpo7advanceE,@object
	.size		_ZN30_INTERNAL_eb5b7a45_4_k_cu_main4cuda3std6ranges3__45__cpo7advanceE,(_ZN30_INTERNAL_eb5b7a45_4_k_cu_main6thrust24THRUST_300001_SM_1000_NS12placeholders3_10E - _ZN30_INTERNAL_eb5b7a45_4_k_cu_main4cuda3std6ranges3__45__cpo7advanceE)
_ZN30_INTERNAL_eb5b7a45_4_k_cu_main4cuda3std6ranges3__45__cpo7advanceE:
	.zero		1
	.type		_ZN30_INTERNAL_eb5b7a45_4_k_cu_main6thrust24THRUST_300001_SM_1000_NS12placeholders3_10E,@object
	.size		_ZN30_INTERNAL_eb5b7a45_4_k_cu_main6thrust24THRUST_300001_SM_1000_NS12placeholders3_10E,(_ZN30_INTERNAL_eb5b7a45_4_k_cu_main4cuda3std3__48in_placeE - _ZN30_INTERNAL_eb5b7a45_4_k_cu_main6thrust24THRUST_300001_SM_1000_NS12placeholders3_10E)
_ZN30_INTERNAL_eb5b7a45_4_k_cu_main6thrust24THRUST_300001_SM_1000_NS12placeholders3_10E:
	.zero		1
	.type		_ZN30_INTERNAL_eb5b7a45_4_k_cu_main4cuda3std3__48in_placeE,@object
	.size		_ZN30_INTERNAL_eb5b7a45_4_k_cu_main4cuda3std3__48in_placeE,(_ZN30_INTERNAL_eb5b7a45_4_k_cu_main4cuda3std6ranges3__45__cpo4sizeE - _ZN30_INTERNAL_eb5b7a45_4_k_cu_main4cuda3std3__48in_placeE)
_ZN30_INTERNAL_eb5b7a45_4_k_cu_main4cuda3std3__48in_placeE:
	.zero		1
	.type		_ZN30_INTERNAL_eb5b7a45_4_k_cu_main4cuda3std6ranges3__45__cpo4sizeE,@object
	.size		_ZN30_INTERNAL_eb5b7a45_4_k_cu_main4cuda3std6ranges3__45__cpo4sizeE,(_ZN30_INTERNAL_eb5b7a45_4_k_cu_main6thrust24THRUST_300001_SM_1000_NS12placeholders2_2E - _ZN30_INTERNAL_eb5b7a45_4_k_cu_main4cuda3std6ranges3__45__cpo4sizeE)
_ZN30_INTERNAL_eb5b7a45_4_k_cu_main4cuda3std6ranges3__45__cpo4sizeE:
	.zero		1
	.type		_ZN30_INTERNAL_eb5b7a45_4_k_cu_main6thrust24THRUST_300001_SM_1000_NS12placeholders2_2E,@object
	.size		_ZN30_INTERNAL_eb5b7a45_4_k_cu_main6thrust24THRUST_300001_SM_1000_NS12placeholders2_2E,(_ZN30_INTERNAL_eb5b7a45_4_k_cu_main4cuda3std3__45__cpo6cbeginE - _ZN30_INTERNAL_eb5b7a45_4_k_cu_main6thrust24THRUST_300001_SM_1000_NS12placeholders2_2E)
_ZN30_INTERNAL_eb5b7a45_4_k_cu_main6thrust24THRUST_300001_SM_1000_NS12placeholders2_2E:
	.zero		1
	.type		_ZN30_INTERNAL_eb5b7a45_4_k_cu_main4cuda3std3__45__cpo6cbeginE,@object
	.size		_ZN30_INTERNAL_eb5b7a45_4_k_cu_main4cuda3std3__45__cpo6cbeginE,(_ZN30_INTERNAL_eb5b7a45_4_k_cu_main4cuda3std6ranges3__45__cpo6cbeginE - _ZN30_INTERNAL_eb5b7a45_4_k_cu_main4cuda3std3__45__cpo6cbeginE)
_ZN30_INTERNAL_eb5b7a45_4_k_cu_main4cuda3std3__45__cpo6cbeginE:
	.zero		1
	.type		_ZN30_INTERNAL_eb5b7a45_4_k_cu_main4cuda3std6ranges3__45__cpo6cbeginE,@object
	.size		_ZN30_INTERNAL_eb5b7a45_4_k_cu_main4cuda3std6ranges3__45__cpo6cbeginE,(_ZN30_INTERNAL_eb5b7a45_4_k_cu_main6thrust24THRUST_300001_SM_1000_NS12placeholders2_6E - _ZN30_INTERNAL_eb5b7a45_4_k_cu_main4cuda3std6ranges3__45__cpo6cbeginE)
_ZN30_INTERNAL_eb5b7a45_4_k_cu_main4cuda3std6ranges3__45__cpo6cbeginE:
	.zero		1
	.type		_ZN30_INTERNAL_eb5b7a45_4_k_cu_main6thrust24THRUST_300001_SM_1000_NS12placeholders2_6E,@object
	.size		_ZN30_INTERNAL_eb5b7a45_4_k_cu_main6thrust24THRUST_300001_SM_1000_NS12placeholders2_6E,(_ZN30_INTERNAL_eb5b7a45_4_k_cu_main4cuda3std3__45__cpo7crbeginE - _ZN30_INTERNAL_eb5b7a45_4_k_cu_main6thrust24THRUST_300001_SM_1000_NS12placeholders2_6E)
_ZN30_INTERNAL_eb5b7a45_4_k_cu_main6thrust24THRUST_300001_SM_1000_NS12placeholders2_6E:
	.zero		1
	.type		_ZN30_INTERNAL_eb5b7a45_4_k_cu_main4cuda3std3__45__cpo7crbeginE,@object
	.size		_ZN30_INTERNAL_eb5b7a45_4_k_cu_main4cuda3std3__45__cpo7crbeginE,(_ZN30_INTERNAL_eb5b7a45_4_k_cu_main4cuda3std6ranges3__45__cpo4nextE - _ZN30_INTERNAL_eb5b7a45_4_k_cu_main4cuda3std3__45__cpo7crbeginE)
_ZN30_INTERNAL_eb5b7a45_4_k_cu_main4cuda3std3__45__cpo7crbeginE:
	.zero		1
	.type		_ZN30_INTERNAL_eb5b7a45_4_k_cu_main4cuda3std6ranges3__45__cpo4nextE,@object
	.size		_ZN30_INTERNAL_eb5b7a45_4_k_cu_main4cuda3std6ranges3__45__cpo4nextE,(_ZN30_INTERNAL_eb5b7a45_4_k_cu_main4cuda3std6ranges3__45__cpo4swapE - _ZN30_INTERNAL_eb5b7a45_4_k_cu_main4cuda3std6ranges3__45__cpo4nextE)
_ZN30_INTERNAL_eb5b7a45_4_k_cu_main4cuda3std6ranges3__45__cpo4nextE:
	.zero		1
	.type		_ZN30_INTERNAL_eb5b7a45_4_k_cu_main4cuda3std6ranges3__45__cpo4swapE,@object
	.size		_ZN30_INTERNAL_eb5b7a45_4_k_cu_main4cuda3std6ranges3__45__cpo4swapE,(_ZN30_INTERNAL_eb5b7a45_4_k_cu_main6thrust24THRUST_300001_SM_1000_NS8cuda_cub10par_nosyncE - _ZN30_INTERNAL_eb5b7a45_4_k_cu_main4cuda3std6ranges3__45__cpo4swapE)
_ZN30_INTERNAL_eb5b7a45_4_k_cu_main4cuda3std6ranges3__45__cpo4swapE:
	.zero		1
	.type		_ZN30_INTERNAL_eb5b7a45_4_k_cu_main6thrust24THRUST_300001_SM_1000_NS8cuda_cub10par_nosyncE,@object
	.size		_ZN30_INTERNAL_eb5b7a45_4_k_cu_main6thrust24THRUST_300001_SM_1000_NS8cuda_cub10par_nosyncE,(_ZN30_INTERNAL_eb5b7a45_4_k_cu_main6thrust24THRUST_300001_SM_1000_NS3seqE - _ZN30_INTERNAL_eb5b7a45_4_k_cu_main6thrust24THRUST_300001_SM_1000_NS8cuda_cub10par_nosyncE)
_ZN30_INTERNAL_eb5b7a45_4_k_cu_main6thrust24THRUST_300001_SM_1000_NS8cuda_cub10par_nosyncE:
	.zero		1
	.type		_ZN30_INTERNAL_eb5b7a45_4_k_cu_main6thrust24THRUST_300001_SM_1000_NS3seqE,@object
	.size		_ZN30_INTERNAL_eb5b7a45_4_k_cu_main6thrust24THRUST_300001_SM_1000_NS3seqE,(_ZN30_INTERNAL_eb5b7a45_4_k_cu_main4cuda3std3__420unreachable_sentinelE - _ZN30_INTERNAL_eb5b7a45_4_k_cu_main6thrust24THRUST_300001_SM_1000_NS3seqE)
_ZN30_INTERNAL_eb5b7a45_4_k_cu_main6thrust24THRUST_300001_SM_1000_NS3seqE:
	.zero		1
	.type		_ZN30_INTERNAL_eb5b7a45_4_k_cu_main4cuda3std3__420unreachable_sentinelE,@object
	.size		_ZN30_INTERNAL_eb5b7a45_4_k_cu_main4cuda3std3__420unreachable_sentinelE,(_ZN30_INTERNAL_eb5b7a45_4_k_cu_main4cuda3std6ranges3__45__cpo5ssizeE - _ZN30_INTERNAL_eb5b7a45_4_k_cu_main4cuda3std3__420unreachable_sentinelE)
_ZN30_INTERNAL_eb5b7a45_4_k_cu_main4cuda3std3__420unreachable_sentinelE:
	.zero		1
	.type		_ZN30_INTERNAL_eb5b7a45_4_k_cu_main4cuda3std6ranges3__45__cpo5ssizeE,@object
	.size		_ZN30_INTERNAL_eb5b7a45_4_k_cu_main4cuda3std6ranges3__45__cpo5ssizeE,(_ZN30_INTERNAL_eb5b7a45_4_k_cu_main6thrust24THRUST_300001_SM_1000_NS12placeholders2_3E - _ZN30_INTERNAL_eb5b7a45_4_k_cu_main4cuda3std6ranges3__45__cpo5ssizeE)
_ZN30_INTERNAL_eb5b7a45_4_k_cu_main4cuda3std6ranges3__45__cpo5ssizeE:
	.zero		1
	.type		_ZN30_INTERNAL_eb5b7a45_4_k_cu_main6thrust24THRUST_300001_SM_1000_NS12placeholders2_3E,@object
	.size		_ZN30_INTERNAL_eb5b7a45_4_k_cu_main6thrust24THRUST_300001_SM_1000_NS12placeholders2_3E,(_ZN30_INTERNAL_eb5b7a45_4_k_cu_main4cuda3std3__45__cpo4cendE - _ZN30_INTERNAL_eb5b7a45_4_k_cu_main6thrust24THRUST_300001_SM_1000_NS12placeholders2_3E)
_ZN30_INTERNAL_eb5b7a45_4_k_cu_main6thrust24THRUST_300001_SM_1000_NS12placeholders2_3E:
	.zero		1
	.type		_ZN30_INTERNAL_eb5b7a45_4_k_cu_main4cuda3std3__45__cpo4cendE,@object
	.size		_ZN30_INTERNAL_eb5b7a45_4_k_cu_main4cuda3std3__45__cpo4cendE,(_ZN30_INTERNAL_eb5b7a45_4_k_cu_main4cuda3std6ranges3__45__cpo4cendE - _ZN30_INTERNAL_eb5b7a45_4_k_cu_main4cuda3std3__45__cpo4cendE)
_ZN30_INTERNAL_eb5b7a45_4_k_cu_main4cuda3std3__45__cpo4cendE:
	.zero		1
	.type		_ZN30_INTERNAL_eb5b7a45_4_k_cu_main4cuda3std6ranges3__45__cpo4cendE,@object
	.size		_ZN30_INTERNAL_eb5b7a45_4_k_cu_main4cuda3std6ranges3__45__cpo4cendE,(_ZN30_INTERNAL_eb5b7a45_4_k_cu_main6thrust24THRUST_300001_SM_1000_NS12placeholders2_7E - _ZN30_INTERNAL_eb5b7a45_4_k_cu_main4cuda3std6ranges3__45__cpo4cendE)
_ZN30_INTERNAL_eb5b7a45_4_k_cu_main4cuda3std6ranges3__45__cpo4cendE:
	.zero		1
	.type		_ZN30_INTERNAL_eb5b7a45_4_k_cu_main6thrust24THRUST_300001_SM_1000_NS12placeholders2_7E,@object
	.size		_ZN30_INTERNAL_eb5b7a45_4_k_cu_main6thrust24THRUST_300001_SM_1000_NS12placeholders2_7E,(_ZN30_INTERNAL_eb5b7a45_4_k_cu_main4cuda3std3__45__cpo5crendE - _ZN30_INTERNAL_eb5b7a45_4_k_cu_main6thrust24THRUST_300001_SM_1000_NS12placeholders2_7E)
_ZN30_INTERNAL_eb5b7a45_4_k_cu_main6thrust24THRUST_300001_SM_1000_NS12placeholders2_7E:
	.zero		1
	.type		_ZN30_INTERNAL_eb5b7a45_4_k_cu_main4cuda3std3__45__cpo5crendE,@object
	.size		_ZN30_INTERNAL_eb5b7a45_4_k_cu_main4cuda3std3__45__cpo5crendE,(_ZN30_INTERNAL_eb5b7a45_4_k_cu_main4cuda3std6ranges3__45__cpo4prevE - _ZN30_INTERNAL_eb5b7a45_4_k_cu_main4cuda3std3__45__cpo5crendE)
_ZN30_INTERNAL_eb5b7a45_4_k_cu_main4cuda3std3__45__cpo5crendE:
	.zero		1
	.type		_ZN30_INTERNAL_eb5b7a45_4_k_cu_main4cuda3std6ranges3__45__cpo4prevE,@object
	.size		_ZN30_INTERNAL_eb5b7a45_4_k_cu_main4cuda3std6ranges3__45__cpo4prevE,(_ZN30_INTERNAL_eb5b7a45_4_k_cu_main4cuda3std6ranges3__45__cpo9iter_moveE - _ZN30_INTERNAL_eb5b7a45_4_k_cu_main4cuda3std6ranges3__45__cpo4prevE)
_ZN30_INTERNAL_eb5b7a45_4_k_cu_main4cuda3std6ranges3__45__cpo4prevE:
	.zero		1
	.type		_ZN30_INTERNAL_eb5b7a45_4_k_cu_main4cuda3std6ranges3__45__cpo9iter_moveE,@object
	.size		_ZN30_INTERNAL_eb5b7a45_4_k_cu_main4cuda3std6ranges3__45__cpo9iter_moveE,(_ZN30_INTERNAL_eb5b7a45_4_k_cu_main6thrust24THRUST_300001_SM_1000_NS6system6detail10sequential3seqE - _ZN30_INTERNAL_eb5b7a45_4_k_cu_main4cuda3std6ranges3__45__cpo9iter_moveE)
_ZN30_INTERNAL_eb5b7a45_4_k_cu_main4cuda3std6ranges3__45__cpo9iter_moveE:
	.zero		1
	.type		_ZN30_INTERNAL_eb5b7a45_4_k_cu_main6thrust24THRUST_300001_SM_1000_NS6system6detail10sequential3seqE,@object
	.size		_ZN30_INTERNAL_eb5b7a45_4_k_cu_main6thrust24THRUST_300001_SM_1000_NS6system6detail10sequential3seqE,(_ZN30_INTERNAL_eb5b7a45_4_k_cu_main6thrust24THRUST_300001_SM_1000_NS12placeholders2_9E - _ZN30_INTERNAL_eb5b7a45_4_k_cu_main6thrust24THRUST_300001_SM_1000_NS6system6detail10sequential3seqE)
_ZN30_INTERNAL_eb5b7a45_4_k_cu_main6thrust24THRUST_300001_SM_1000_NS6system6detail10sequential3seqE:
	.zero		1
	.type		_ZN30_INTERNAL_eb5b7a45_4_k_cu_main6thrust24THRUST_300001_SM_1000_NS12placeholders2_9E,@object
	.size		_ZN30_INTERNAL_eb5b7a45_4_k_cu_main6thrust24THRUST_300001_SM_1000_NS12placeholders2_9E,(_ZN30_INTERNAL_eb5b7a45_4_k_cu_main4cuda3std3__419piecewise_constructE - _ZN30_INTERNAL_eb5b7a45_4_k_cu_main6thrust24THRUST_300001_SM_1000_NS12placeholders2_9E)
_ZN30_INTERNAL_eb5b7a45_4_k_cu_main6thrust24THRUST_300001_SM_1000_NS12placeholders2_9E:
	.zero		1
	.type		_ZN30_INTERNAL_eb5b7a45_4_k_cu_main4cuda3std3__419piecewise_constructE,@object
	.size		_ZN30_INTERNAL_eb5b7a45_4_k_cu_main4cuda3std3__419piecewise_constructE,(_ZN30_INTERNAL_eb5b7a45_4_k_cu_main4cuda3std6ranges3__45__cpo5cdataE - _ZN30_INTERNAL_eb5b7a45_4_k_cu_main4cuda3std3__419piecewise_constructE)
_ZN30_INTERNAL_eb5b7a45_4_k_cu_main4cuda3std3__419piecewise_constructE:
	.zero		1
	.type		_ZN30_INTERNAL_eb5b7a45_4_k_cu_main4cuda3std6ranges3__45__cpo5cdataE,@object
	.size		_ZN30_INTERNAL_eb5b7a45_4_k_cu_main4cuda3std6ranges3__45__cpo5cdataE,(_ZN30_INTERNAL_eb5b7a45_4_k_cu_main6thrust24THRUST_300001_SM_1000_NS12placeholders2_1E - _ZN30_INTERNAL_eb5b7a45_4_k_cu_main4cuda3std6ranges3__45__cpo5cdataE)
_ZN30_INTERNAL_eb5b7a45_4_k_cu_main4cuda3std6ranges3__45__cpo5cdataE:
	.zero		1
	.type		_ZN30_INTERNAL_eb5b7a45_4_k_cu_main6thrust24THRUST_300001_SM_1000_NS12placeholders2_1E,@object
	.size		_ZN30_INTERNAL_eb5b7a45_4_k_cu_main6thrust24THRUST_300001_SM_1000_NS12placeholders2_1E,(_ZN30_INTERNAL_eb5b7a45_4_k_cu_main4cuda3std3__45__cpo3endE - _ZN30_INTERNAL_eb5b7a45_4_k_cu_main6thrust24THRUST_300001_SM_1000_NS12placeholders2_1E)
_ZN30_INTERNAL_eb5b7a45_4_k_cu_main6thrust24THRUST_300001_SM_1000_NS12placeholders2_1E:
	.zero		1
	.type		_ZN30_INTERNAL_eb5b7a45_4_k_cu_main4cuda3std3__45__cpo3endE,@object
	.size		_ZN30_INTERNAL_eb5b7a45_4_k_cu_main4cuda3std3__45__cpo3endE,(_ZN30_INTERNAL_eb5b7a45_4_k_cu_main4cuda3std6ranges3__45__cpo3endE - _ZN30_INTERNAL_eb5b7a45_4_k_cu_main4cuda3std3__45__cpo3endE)
_ZN30_INTERNAL_eb5b7a45_4_k_cu_main4cuda3std3__45__cpo3endE:
	.zero		1
	.type		_ZN30_INTERNAL_eb5b7a45_4_k_cu_main4cuda3std6ranges3__45__cpo3endE,@object
	.size		_ZN30_INTERNAL_eb5b7a45_4_k_cu_main4cuda3std6ranges3__45__cpo3endE,(_ZN30_INTERNAL_eb5b7a45_4_k_cu_main6thrust24THRUST_300001_SM_1000_NS12placeholders2_5E - _ZN30_INTERNAL_eb5b7a45_4_k_cu_main4cuda3std6ranges3__45__cpo3endE)
_ZN30_INTERNAL_eb5b7a45_4_k_cu_main4cuda3std6ranges3__45__cpo3endE:
	.zero		1
	.type		_ZN30_INTERNAL_eb5b7a45_4_k_cu_main6thrust24THRUST_300001_SM_1000_NS12placeholders2_5E,@object
	.size		_ZN30_INTERNAL_eb5b7a45_4_k_cu_main6thrust24THRUST_300001_SM_1000_NS12placeholders2_5E,(_ZN30_INTERNAL_eb5b7a45_4_k_cu_main4cuda3std3__45__cpo4rendE - _ZN30_INTERNAL_eb5b7a45_4_k_cu_main6thrust24THRUST_300001_SM_1000_NS12placeholders2_5E)
_ZN30_INTERNAL_eb5b7a45_4_k_cu_main6thrust24THRUST_300001_SM_1000_NS12placeholders2_5E:
	.zero		1
	.type		_ZN30_INTERNAL_eb5b7a45_4_k_cu_main4cuda3std3__45__cpo4rendE,@object
	.size		_ZN30_INTERNAL_eb5b7a45_4_k_cu_main4cuda3std3__45__cpo4rendE,(_ZN30_INTERNAL_eb5b7a45_4_k_cu_main4cuda3std6ranges3__45__cpo9iter_swapE - _ZN30_INTERNAL_eb5b7a45_4_k_cu_main4cuda3std3__45__cpo4rendE)
_ZN30_INTERNAL_eb5b7a45_4_k_cu_main4cuda3std3__45__cpo4rendE:
	.zero		1
	.type		_ZN30_INTERNAL_eb5b7a45_4_k_cu_main4cuda3std6ranges3__45__cpo9iter_swapE,@object
	.size		_ZN30_INTERNAL_eb5b7a45_4_k_cu_main4cuda3std6ranges3__45__cpo9iter_swapE,(_ZN30_INTERNAL_eb5b7a45_4_k_cu_main4cuda3std3__48unexpectE - _ZN30_INTERNAL_eb5b7a45_4_k_cu_main4cuda3std6ranges3__45__cpo9iter_swapE)
_ZN30_INTERNAL_eb5b7a45_4_k_cu_main4cuda3std6ranges3__45__cpo9iter_swapE:
	.zero		1
	.type		_ZN30_INTERNAL_eb5b7a45_4_k_cu_main4cuda3std3__48unexpectE,@object
	.size		_ZN30_INTERNAL_eb5b7a45_4_k_cu_main4cuda3std3__48unexpectE,(_ZN30_INTERNAL_eb5b7a45_4_k_cu_main6thrust24THRUST_300001_SM_1000_NS8cuda_cub3parE - _ZN30_INTERNAL_eb5b7a45_4_k_cu_main4cuda3std3__48unexpectE)
_ZN30_INTERNAL_eb5b7a45_4_k_cu_main4cuda3std3__48unexpectE:
	.zero		1
	.type		_ZN30_INTERNAL_eb5b7a45_4_k_cu_main6thrust24THRUST_300001_SM_1000_NS8cuda_cub3parE,@object
	.size		_ZN30_INTERNAL_eb5b7a45_4_k_cu_main6thrust24THRUST_300001_SM_1000_NS8cuda_cub3parE,(.L_29 - _ZN30_INTERNAL_eb5b7a45_4_k_cu_main6thrust24THRUST_300001_SM_1000_NS8cuda_cub3parE)
_ZN30_INTERNAL_eb5b7a45_4_k_cu_main6thrust24THRUST_300001_SM_1000_NS8cuda_cub3parE:
	.zero		1
.L_29:


//--------------------- .nv.constant0._ZN3cub18CUB_300001_SM_10006detail8for_each13static_kernelINS2_12policy_hub_t12policy_500_tElN6thrust24THRUST_300001_SM_1000_NS8cuda_cub11__transform18binary_transform_fINS7_6detail15normal_iteratorINS7_10device_ptrIiEEEESF_SF_SF_N4cuda3std3__44plusIiEE8identityEEEEvT0_T1_ --------------------------
	.section	.nv.constant0._ZN3cub18CUB_300001_SM_10006detail8for_each13static_kernelINS2_12policy_hub_t12policy_500_tElN6thrust24THRUST_300001_SM_1000_NS8cuda_cub11__transform18binary_transform_fINS7_6detail15normal_iteratorINS7_10device_ptrIiEEEESF_SF_SF_N4cuda3std3__44plusIiEE8identityEEEEvT0_T1_,"a",@progbits
	.sectionflags	@""
	.align	4
.nv.constant0._ZN3cub18CUB_300001_SM_10006detail8for_each13static_kernelINS2_12policy_hub_t12policy_500_tElN6thrust24THRUST_300001_SM_1000_NS8cuda_cub11__transform18binary_transform_fINS7_6detail15normal_iteratorINS7_10device_ptrIiEEEESF_SF_SF_N4cuda3std3__44plusIiEE8identityEEEEvT0_T1_:
	.zero		944


//--------------------- .nv.constant0._ZN3cub18CUB_300001_SM_10006detail8for_each13static_kernelINS2_12policy_hub_t12policy_500_tElN6thrust24THRUST_300001_SM_1000_NS8cuda_cub11__transform17unary_transform_fINS7_6detail15normal_iteratorINS7_10device_ptrIiEEEESF_SF_N4cuda3std3__46negateIiEE8identityEEEEvT0_T1_ --------------------------
	.section	.nv.constant0._ZN3cub18CUB_300001_SM_10006detail8for_each13static_kernelINS2_12policy_hub_t12policy_500_tElN6thrust24THRUST_300001_SM_1000_NS8cuda_cub11__transform17unary_transform_fINS7_6detail15normal_iteratorINS7_10device_ptrIiEEEESF_SF_N4cuda3std3__46negateIiEE8identityEEEEvT0_T1_,"a",@progbits
	.sectionflags	@""
	.align	4
.nv.constant0._ZN3cub18CUB_300001_SM_10006detail8for_each13static_kernelINS2_12policy_hub_t12policy_500_tElN6thrust24THRUST_300001_SM_1000_NS8cuda_cub11__transform17unary_transform_fINS7_6detail15normal_iteratorINS7_10device_ptrIiEEEESF_SF_N4cuda3std3__46negateIiEE8identityEEEEvT0_T1_:
	.zero		936


//--------------------- .nv.constant0._ZN3cub18CUB_300001_SM_10006detail8for_each13static_kernelINS2_12policy_hub_t12policy_500_tElN6thrust24THRUST_300001_SM_1000_NS8cuda_cub11__transform17unary_transform_fINS7_6detail15normal_iteratorINS7_10device_ptrIiEEEESF_NS9_14no_stencil_tagEN4cuda3std3__46negateIiEE6is_oddEEEEvT0_T1_ --------------------------
	.section	.nv.constant0._ZN3cub18CUB_300001_SM_10006detail8for_each13static_kernelINS2_12policy_hub_t12policy_500_tElN6thrust24THRUST_300001_SM_1000_NS8cuda_cub11__transform17unary_transform_fINS7_6detail15normal_iteratorINS7_10device_ptrIiEEEESF_NS9_14no_stencil_tagEN4cuda3std3__46negateIiEE6is_oddEEEEvT0_T1_,"a",@progbits
	.sectionflags	@""
	.align	4
.nv.constant0._ZN3cub18CUB_300001_SM_10006detail8for_each13static_kernelINS2_12policy_hub_t12policy_500_tElN6thrust24THRUST_300001_SM_1000_NS8cuda_cub11__transform17unary_transform_fINS7_6detail15normal_iteratorINS7_10device_ptrIiEEEESF_NS9_14no_stencil_tagEN4cuda3std3__46negateIiEE6is_oddEEEEvT0_T1_:
	.zero		928


//--------------------- .nv.constant0._ZN3cub18CUB_300001_SM_10006detail8for_each13static_kernelINS2_12policy_hub_t12policy_500_tEmN6thrust24THRUST_300001_SM_1000_NS8cuda_cub20__uninitialized_fill7functorINS7_10device_ptrIiEEiEEEEvT0_T1_ --------------------------
	.section	.nv.constant0._ZN3cub18CUB_300001_SM_10006detail8for_each13static_kernelINS2_12policy_hub_t12policy_500_tEmN6thrust24THRUST_300001_SM_1000_NS8cuda_cub20__uninitialized_fill7functorINS7_10device_ptrIiEEiEEEEvT0_T1_,"a",@progbits
	.sectionflags	@""
	.align	4
.nv.constant0._ZN3cub18CUB_300001_SM_10006detail8for_each13static_kernelINS2_12policy_hub_t12policy_500_tEmN6thrust24THRUST_300001_SM_1000_NS8cuda_cub20__uninitialized_fill7functorINS7_10device_ptrIiEEiEEEEvT0_T1_:
	.zero		920


//--------------------- .nv.constant0._ZN3cub18CUB_300001_SM_10006detail11EmptyKernelIvEEvv --------------------------
	.section	.nv.constant0._ZN3cub18CUB_300001_SM_10006detail11EmptyKernelIvEEvv,"a",@progbits
	.sectionflags	@""
	.align	4
.nv.constant0._ZN3cub18CUB_300001_SM_10006detail11EmptyKernelIvEEvv:
	.zero		896


//--------------------- SYMBOLS --------------------------

	.type		.nv.reservedSmem.offset0,@object
	.size		.nv.reservedSmem.offset0,0x4
